	.headerflags	@"EF_CUDA_TEXMODE_UNIFIED EF_CUDA_64BIT_ADDRESS EF_CUDA_SM86 EF_CUDA_VIRTUAL_SM(EF_CUDA_SM86)"
	.elftype	@"ET_EXEC"


//--------------------- .nv.info                  --------------------------
	.section	.nv.info,"",@"SHT_CUDA_INFO"
	.align	4


	//----- nvinfo : EIATTR_REGCOUNT
	.align		4
        /*0000*/ 	.byte	0x04, 0x2f
        /*0002*/ 	.short	(.L_8 - .L_7)
	.align		4
.L_7:
        /*0004*/ 	.word	index@(triton_red_fused__softmax__to_copy_add_2)
        /*0008*/ 	.word	0x00000037


	//----- nvinfo : EIATTR_MIN_STACK_SIZE
	.align		4
.L_8:
        /*000c*/ 	.byte	0x04, 0x12
        /*000e*/ 	.short	(.L_10 - .L_9)
	.align		4
.L_9:
        /*0010*/ 	.word	index@(triton_red_fused__softmax__to_copy_add_2)
        /*0014*/ 	.word	0x00000000


	//----- nvinfo : EIATTR_FRAME_SIZE
	.align		4
.L_10:
        /*0018*/ 	.byte	0x04, 0x11
        /*001a*/ 	.short	(.L_12 - .L_11)
	.align		4
.L_11:
        /*001c*/ 	.word	index@(triton_red_fused__softmax__to_copy_add_2)
        /*0020*/ 	.word	0x00000000


	//----- nvinfo : EIATTR_MIN_STACK_SIZE
	.align		4
.L_12:
        /*0024*/ 	.byte	0x04, 0x12
        /*0026*/ 	.short	(.L_14 - .L_13)
	.align		4
.L_13:
        /*0028*/ 	.word	index@(triton_red_fused__softmax__to_copy_add_2)
        /*002c*/ 	.word	0x00000000
.L_14:


//--------------------- .nv.info.triton_red_fused__softmax__to_copy_add_2 --------------------------
	.section	.nv.info.triton_red_fused__softmax__to_copy_add_2,"",@"SHT_CUDA_INFO"
	.sectionflags	@""
	.align	4


	//----- nvinfo : EIATTR_CUDA_API_VERSION
	.align		4
        /*0000*/ 	.byte	0x04, 0x37
        /*0002*/ 	.short	(.L_16 - .L_15)
.L_15:
        /*0004*/ 	.word	0x0000007c


	//----- nvinfo : EIATTR_SW2861232_WAR
	.align		4
.L_16:
        /*0008*/ 	.byte	0x01, 0x35
	.zero		2


	//----- nvinfo : EIATTR_PARAM_CBANK
	.align		4
        /*000c*/ 	.byte	0x04, 0x0a
        /*000e*/ 	.short	(.L_18 - .L_17)
	.align		4
.L_17:
        /*0010*/ 	.word	index@(.nv.constant0.triton_red_fused__softmax__to_copy_add_2)
        /*0014*/ 	.short	0x0160
        /*0016*/ 	.short	0x0028


	//----- nvinfo : EIATTR_CBANK_PARAM_SIZE
	.align		4
.L_18:
        /*0018*/ 	.byte	0x03, 0x19
        /*001a*/ 	.short	0x0028


	//----- nvinfo : EIATTR_KPARAM_INFO
	.align		4
        /*001c*/ 	.byte	0x04, 0x17
        /*001e*/ 	.short	(.L_20 - .L_19)
.L_19:
        /*0020*/ 	.word	0x00000000
        /*0024*/ 	.short	0x0005
        /*0026*/ 	.short	0x0020
        /*0028*/ 	.byte	0x00, 0xf4, 0x21, 0x00


	//----- nvinfo : EIATTR_KPARAM_INFO
	.align		4
.L_20:
        /*002c*/ 	.byte	0x04, 0x17
        /*002e*/ 	.short	(.L_22 - .L_21)
.L_21:
        /*0030*/ 	.word	0x00000000
        /*0034*/ 	.short	0x0004
        /*0036*/ 	.short	0x001c
        /*0038*/ 	.byte	0x00, 0xf0, 0x11, 0x00


	//----- nvinfo : EIATTR_KPARAM_INFO
	.align		4
.L_22:
        /*003c*/ 	.byte	0x04, 0x17
        /*003e*/ 	.short	(.L_24 - .L_23)
.L_23:
        /*0040*/ 	.word	0x00000000
        /*0044*/ 	.short	0x0003
        /*0046*/ 	.short	0x0018
        /*0048*/ 	.byte	0x00, 0xf0, 0x11, 0x00


	//----- nvinfo : EIATTR_KPARAM_INFO
	.align		4
.L_24:
        /*004c*/ 	.byte	0x04, 0x17
        /*004e*/ 	.short	(.L_26 - .L_25)
.L_25:
        /*0050*/ 	.word	0x00000000
        /*0054*/ 	.short	0x0002
        /*0056*/ 	.short	0x0010
        /*0058*/ 	.byte	0x00, 0xf4, 0x21, 0x00


	//----- nvinfo : EIATTR_KPARAM_INFO
	.align		4
.L_26:
        /*005c*/ 	.byte	0x04, 0x17
        /*005e*/ 	.short	(.L_28 - .L_27)
.L_27:
        /*0060*/ 	.word	0x00000000
        /*0064*/ 	.short	0x0001
        /*0066*/ 	.short	0x0008
        /*0068*/ 	.byte	0x00, 0xf4, 0x21, 0x00


	//----- nvinfo : EIATTR_KPARAM_INFO
	.align		4
.L_28:
        /*006c*/ 	.byte	0x04, 0x17
        /*006e*/ 	.short	(.L_30 - .L_29)
.L_29:
        /*0070*/ 	.word	0x00000000
        /*0074*/ 	.short	0x0000
        /*0076*/ 	.short	0x0000
        /*0078*/ 	.byte	0x00, 0xf4, 0x21, 0x00


	//----- nvinfo : EIATTR_MAXREG_COUNT
	.align		4
.L_30:
        /*007c*/ 	.byte	0x03, 0x1b
        /*007e*/ 	.short	0x00ff


	//----- nvinfo : EIATTR_EXTERNS
	.align		4
        /*0080*/ 	.byte	0x04, 0x0f
        /*0082*/ 	.short	(.L_32 - .L_31)


	//   ....[0]....
	.align		4
.L_31:
        /*0084*/ 	.word	index@(__assertfail)


	//----- nvinfo : EIATTR_COOP_GROUP_MASK_REGIDS
	.align		4
.L_32:
        /*0088*/ 	.byte	0x04, 0x29
        /*008a*/ 	.short	(.L_34 - .L_33)


	//   ....[0]....
.L_33:
        /*008c*/ 	.word	0xffffffff


	//   ....[1]....
        /*0090*/ 	.word	0xffffffff


	//----- nvinfo : EIATTR_COOP_GROUP_INSTR_OFFSETS
	.align		4
.L_34:
        /*0094*/ 	.byte	0x04, 0x28
        /*0096*/ 	.short	(.L_36 - .L_35)


	//   ....[0]....
.L_35:
        /*0098*/ 	.word	0x00002530


	//   ....[1]....
        /*009c*/ 	.word	0x00002810


	//----- nvinfo : EIATTR_SYSCALL_OFFSETS
	.align		4
.L_36:
        /*00a0*/ 	.byte	0x04, 0x46
        /*00a2*/ 	.short	(.L_38 - .L_37)


	//   ....[0]....
.L_37:
        /*00a4*/ 	.word	0x00004810


	//   ....[1]....
        /*00a8*/ 	.word	0x00004940


	//----- nvinfo : EIATTR_EXIT_INSTR_OFFSETS
	.align		4
.L_38:
        /*00ac*/ 	.byte	0x04, 0x1c
        /*00ae*/ 	.short	(.L_40 - .L_39)


	//   ....[0]....
.L_39:
        /*00b0*/ 	.word	0x000046e0


	//----- nvinfo : EIATTR_REQNTID
	.align		4
.L_40:
        /*00b4*/ 	.byte	0x04, 0x10
        /*00b6*/ 	.short	(.L_42 - .L_41)
.L_41:
        /*00b8*/ 	.word	0x00000080
        /*00bc*/ 	.word	0x00000001
        /*00c0*/ 	.word	0x00000001


	//----- nvinfo : EIATTR_CRS_STACK_SIZE
	.align		4
.L_42:
        /*00c4*/ 	.byte	0x04, 0x1e
        /*00c6*/ 	.short	(.L_44 - .L_43)
.L_43:
        /*00c8*/ 	.word	0x00000000
.L_44:


//--------------------- .nv.callgraph             --------------------------
	.section	.nv.callgraph,"",@"SHT_CUDA_CALLGRAPH"
	.align	4
	.sectionentsize	8
	.align		4
        /*0000*/ 	.word	0x00000000
	.align		4
        /*0004*/ 	.word	0xffffffff
	.align		4
        /*0008*/ 	.word	index@(triton_red_fused__softmax__to_copy_add_2)
	.align		4
        /*000c*/ 	.word	index@(__assertfail)
	.align		4
        /*0010*/ 	.word	0x00000000
	.align		4
        /*0014*/ 	.word	0xfffffffe
	.align		4
        /*0018*/ 	.word	0x00000000
	.align		4
        /*001c*/ 	.word	0xfffffffd
	.align		4
        /*0020*/ 	.word	0x00000000
	.align		4
        /*0024*/ 	.word	0xfffffffc


//--------------------- .nv.rel.action            --------------------------
	.section	.nv.rel.action,"",@"SHT_CUDA_RELOCINFO"
	.align	8
	.sectionentsize	8
        /*0000*/ 	.byte	0x73, 0x00, 0x00, 0x00, 0x00, 0x00, 0x00, 0x00, 0x00, 0x00, 0x00, 0x11, 0x25, 0x00, 0x05, 0x36


//--------------------- .nv.constant4             --------------------------
	.section	.nv.constant4,"a",@progbits
	.align	8
	.align		8
.nv.constant4:
        /*0000*/ 	.dword	__assertfail
	.align		8
        /*0008*/ 	.dword	assertFunc_1
	.align		8
        /*0010*/ 	.dword	assertFile_1
	.align		8
        /*0018*/ 	.dword	assertMessage_1
	.align		8
        /*0020*/ 	.dword	assertFunc_0
	.align		8
        /*0028*/ 	.dword	assertFile_0
	.align		8
        /*0030*/ 	.dword	assertMessage_0
	.align		8
        /*0038*/ 	.dword	_$_str


//--------------------- .nv.constant0.triton_red_fused__softmax__to_copy_add_2 --------------------------
	.section	.nv.constant0.triton_red_fused__softmax__to_copy_add_2,"a",@progbits
	.sectionflags	@""
	.align	4
.nv.constant0.triton_red_fused__softmax__to_copy_add_2:
	.zero		392


//--------------------- .text.triton_red_fused__softmax__to_copy_add_2 --------------------------
	.section	.text.triton_red_fused__softmax__to_copy_add_2,"ax",@progbits
	.sectionflags	@"SHF_BARRIERS=1"
	.sectioninfo	@"SHI_REGISTERS=55"
	.align	128
        .global         triton_red_fused__softmax__to_copy_add_2
        .type           triton_red_fused__softmax__to_copy_add_2,@function
        .size           triton_red_fused__softmax__to_copy_add_2,(.L_x_7 - triton_red_fused__softmax__to_copy_add_2)
        .other          triton_red_fused__softmax__to_copy_add_2,@"STO_CUDA_ENTRY STV_DEFAULT"
triton_red_fused__softmax__to_copy_add_2:
.text.triton_red_fused__softmax__to_copy_add_2:
[----:B------:R-:W-:Y:S02]  /*0000*/  IMAD.MOV.U32 R1, RZ, RZ, c[0x0][0x28] ;  /* 0x00000a00ff017624 */ /* 0x000fe400078e00ff */
[----:B------:R-:W0:Y:S01]  /*0010*/  S2R R25, SR_TID.X ;  /* 0x0000000000197919 */ /* 0x000e220000002100 */
[----:B------:R-:W-:Y:S01]  /*0020*/  IMAD.MOV.U32 R17, RZ, RZ, -0x800000 ;  /* 0xff800000ff117424 */ /* 0x000fe200078e00ff */
[----:B------:R-:W-:Y:S01]  /*0030*/  CS2R R18, SRZ ;  /* 0x0000000000127805 */ /* 0x000fe2000001ff00 */
[----:B------:R-:W-:Y:S01]  /*0040*/  MOV R20, 0xff800000 ;  /* 0xff80000000147802 */ /* 0x000fe20000000f00 */
[----:B------:R-:W1:Y:S01]  /*0050*/  S2R R2, SR_CTAID.X ;  /* 0x0000000000027919 */ /* 0x000e620000002500 */
[----:B------:R-:W-:Y:S01]  /*0060*/  IMAD.MOV.U32 R21, RZ, RZ, RZ ;  /* 0x000000ffff157224 */ /* 0x000fe200078e00ff */
[----:B------:R-:W-:Y:S01]  /*0070*/  ULDC.64 UR4, c[0x0][0x118] ;  /* 0x0000460000047ab9 */ /* 0x000fe20000000a00 */
[----:B------:R-:W-:Y:S02]  /*0080*/  IMAD.MOV.U32 R22, RZ, RZ, RZ ;  /* 0x000000ffff167224 */ /* 0x000fe400078e00ff */
[----:B------:R-:W-:Y:S02]  /*0090*/  IMAD.MOV.U32 R24, RZ, RZ, -0x800000 ;  /* 0xff800000ff187424 */ /* 0x000fe400078e00ff */
[C---:B0-----:R-:W-:Y:S01]  /*00a0*/  IMAD.SHL.U32 R6, R25.reuse, 0x4, RZ ;  /* 0x0000000419067824 */ /* 0x041fe200078e00ff */
[--C-:B------:R-:W-:Y:S01]  /*00b0*/  SHF.R.U32.HI R7, RZ, 0x3, R25.reuse ;  /* 0x00000003ff077819 */ /* 0x100fe20000011619 */
[----:B------:R-:W-:Y:S01]  /*00c0*/  IMAD.SHL.U32 R11, R25, 0x8, RZ ;  /* 0x00000008190b7824 */ /* 0x000fe200078e00ff */
[----:B------:R-:W-:Y:S01]  /*00d0*/  SHF.R.U32.HI R4, RZ, 0x6, R25 ;  /* 0x00000006ff047819 */ /* 0x000fe20000011619 */
[----:B-1----:R-:W-:Y:S01]  /*00e0*/  IMAD.SHL.U32 R12, R2, 0x40, RZ ;  /* 0x00000040020c7824 */ /* 0x002fe200078e00ff */
[----:B------:R-:W-:-:S02]  /*00f0*/  LOP3.LUT R0, R6, 0x1f8, RZ, 0xc0, !PT ;  /* 0x000001f806007812 */ /* 0x000fc400078ec0ff */
[----:B------:R-:W-:Y:S02]  /*0100*/  LOP3.LUT R3, R11, 0x3f8, RZ, 0xc0, !PT ;  /* 0x000003f80b037812 */ /* 0x000fe400078ec0ff */
[----:B------:R-:W-:Y:S02]  /*0110*/  SHF.R.S32.HI R9, RZ, 0x19, R2 ;  /* 0x00000019ff097819 */ /* 0x000fe40000011402 */
[----:B------:R-:W-:Y:S01]  /*0120*/  LOP3.LUT R2, R12, 0x3f, R25, 0xf8, !PT ;  /* 0x0000003f0c027812 */ /* 0x000fe200078ef819 */
[----:B------:R-:W-:Y:S01]  /*0130*/  IMAD.IADD R0, R0, 0x1, R3 ;  /* 0x0000000100007824 */ /* 0x000fe200078e0203 */
[----:B------:R-:W-:Y:S02]  /*0140*/  SHF.R.U32.HI R3, RZ, 0x1, R25 ;  /* 0x00000001ff037819 */ /* 0x000fe40000011619 */
[----:B------:R-:W-:Y:S02]  /*0150*/  SGXT R9, R9, 0x1 ;  /* 0x000000010909781a */ /* 0x000fe40000000200 */
[----:B------:R-:W-:-:S02]  /*0160*/  SGXT.U32 R7, R7, 0x4 ;  /* 0x000000040707781a */ /* 0x000fc40000000000 */
[----:B------:R-:W-:Y:S02]  /*0170*/  SGXT.U32 R4, R4, 0x1 ;  /* 0x000000010404781a */ /* 0x000fe40000000000 */
[----:B------:R-:W-:Y:S02]  /*0180*/  SGXT.U32 R3, R3, 0x6 ;  /* 0x000000060303781a */ /* 0x000fe40000000000 */
[----:B------:R-:W-:Y:S02]  /*0190*/  LEA.HI R23, R9, R2, RZ, 0x9 ;  /* 0x0000000209177211 */ /* 0x000fe400078f48ff */
[----:B------:R-:W-:Y:S02]  /*01a0*/  LOP3.LUT R2, R11, 0x1f8, RZ, 0xc0, !PT ;  /* 0x000001f80b027812 */ /* 0x000fe400078ec0ff */
[----:B------:R-:W-:Y:S02]  /*01b0*/  LOP3.LUT R7, R7, R12, RZ, 0xfc, !PT ;  /* 0x0000000c07077212 */ /* 0x000fe400078efcff */
[----:B------:R-:W-:-:S02]  /*01c0*/  LOP3.LUT R11, R4, 0x1f8, R11, 0xf8, !PT ;  /* 0x000001f8040b7812 */ /* 0x000fc400078ef80b */
[----:B------:R-:W-:Y:S02]  /*01d0*/  LOP3.LUT R10, R6, 0x4, RZ, 0xc0, !PT ;  /* 0x00000004060a7812 */ /* 0x000fe400078ec0ff */
[----:B------:R-:W-:Y:S01]  /*01e0*/  LOP3.LUT R3, R3, R12, RZ, 0xfc, !PT ;  /* 0x0000000c03037212 */ /* 0x000fe200078efcff */
[----:B------:R-:W-:Y:S01]  /*01f0*/  IMAD R11, R11, 0x2, R2 ;  /* 0x000000020b0b7824 */ /* 0x000fe200078e0202 */
[----:B------:R-:W-:Y:S02]  /*0200*/  LOP3.LUT R14, R7, 0x30, RZ, 0xfc, !PT ;  /* 0x00000030070e7812 */ /* 0x000fe400078efcff */
[----:B------:R-:W-:Y:S01]  /*0210*/  LOP3.LUT R5, R25, 0x3f, RZ, 0xc0, !PT ;  /* 0x0000003f19057812 */ /* 0x000fe200078ec0ff */
[----:B------:R-:W-:Y:S01]  /*0220*/  IMAD R10, R3, 0x200, R10 ;  /* 0x00000200030a7824 */ /* 0x000fe200078e020a */
[----:B------:R-:W-:Y:S02]  /*0230*/  LOP3.LUT R4, R4, 0xfffffe00, R23, 0xf8, !PT ;  /* 0xfffffe0004047812 */ /* 0x000fe400078ef817 */
[----:B------:R-:W-:-:S02]  /*0240*/  LEA.HI R2, R9, R7, RZ, 0x9 ;  /* 0x0000000709027211 */ /* 0x000fc400078f48ff */
[----:B------:R-:W-:Y:S02]  /*0250*/  LOP3.LUT R15, R7, 0x20, RZ, 0xfc, !PT ;  /* 0x00000020070f7812 */ /* 0x000fe400078efcff */
[----:B------:R-:W-:Y:S02]  /*0260*/  LEA.HI R3, R9, R14, RZ, 0x9 ;  /* 0x0000000e09037211 */ /* 0x000fe400078f48ff */
[----:B------:R-:W-:Y:S02]  /*0270*/  LOP3.LUT R16, R7, 0x10, RZ, 0xfc, !PT ;  /* 0x0000001007107812 */ /* 0x000fe400078efcff */
[----:B------:R-:W-:Y:S02]  /*0280*/  IADD3 R12, -R12, R4, -R5 ;  /* 0x000000040c0c7210 */ /* 0x000fe40007ffe905 */
[----:B------:R-:W-:Y:S02]  /*0290*/  LOP3.LUT R2, R2, 0xfffffe00, RZ, 0xc0, !PT ;  /* 0xfffffe0002027812 */ /* 0x000fe400078ec0ff */
[----:B------:R-:W-:-:S02]  /*02a0*/  LEA.HI R4, R9, R15, RZ, 0x9 ;  /* 0x0000000f09047211 */ /* 0x000fc400078f48ff */
[----:B------:R-:W-:Y:S01]  /*02b0*/  LOP3.LUT R3, R3, 0xfffffe00, RZ, 0xc0, !PT ;  /* 0xfffffe0003037812 */ /* 0x000fe200078ec0ff */
[----:B------:R-:W-:Y:S01]  /*02c0*/  IMAD.IADD R13, R7, 0x1, -R2 ;  /* 0x00000001070d7824 */ /* 0x000fe200078e0a02 */
[----:B------:R-:W-:Y:S01]  /*02d0*/  LEA.HI R9, R9, R16, RZ, 0x9 ;  /* 0x0000001009097211 */ /* 0x000fe200078f48ff */
[----:B------:R-:W-:Y:S01]  /*02e0*/  IMAD.MOV.U32 R7, RZ, RZ, -0x8 ;  /* 0xfffffff8ff077424 */ /* 0x000fe200078e00ff */
[----:B------:R-:W-:Y:S01]  /*02f0*/  LOP3.LUT R4, R4, 0xfffffe00, RZ, 0xc0, !PT ;  /* 0xfffffe0004047812 */ /* 0x000fe200078ec0ff */
[----:B------:R-:W-:Y:S01]  /*0300*/  IMAD.IADD R14, R14, 0x1, -R3 ;  /* 0x000000010e0e7824 */ /* 0x000fe200078e0a03 */
[----:B------:R-:W-:Y:S01]  /*0310*/  LOP3.LUT R9, R9, 0xfffffe00, RZ, 0xc0, !PT ;  /* 0xfffffe0009097812 */ /* 0x000fe200078ec0ff */
[----:B------:R-:W-:Y:S01]  /*0320*/  IMAD.MOV.U32 R3, RZ, RZ, 0x2 ;  /* 0x00000002ff037424 */ /* 0x000fe200078e00ff */
[----:B------:R-:W-:Y:S01]  /*0330*/  SHF.R.S32.HI R2, RZ, 0x9, R23 ;  /* 0x00000009ff027819 */ /* 0x000fe20000011417 */
[----:B------:R-:W-:Y:S01]  /*0340*/  IMAD.IADD R15, R15, 0x1, -R4 ;  /* 0x000000010f0f7824 */ /* 0x000fe200078e0a04 */
[----:B------:R-:W-:Y:S01]  /*0350*/  LOP3.LUT R25, R25, 0x7, RZ, 0xc0, !PT ;  /* 0x0000000719197812 */ /* 0x000fe200078ec0ff */
[----:B------:R-:W-:-:S02]  /*0360*/  IMAD.IADD R16, R16, 0x1, -R9 ;  /* 0x0000000110107824 */ /* 0x000fc400078e0a09 */
[----:B------:R-:W-:Y:S02]  /*0370*/  IMAD.MOV.U32 R23, RZ, RZ, -0x800000 ;  /* 0xff800000ff177424 */ /* 0x000fe400078e00ff */
[----:B------:R-:W-:-:S04]  /*0380*/  IMAD.WIDE R2, R2, R3, c[0x0][0x168] ;  /* 0x00005a0002027625 */ /* 0x000fc800078e0203 */
.L_x_2:
[----:B------:R-:W-:Y:S01]  /*0390*/  IADD3 R26, R7, 0x8, RZ ;  /* 0x00000008071a7810 */ /* 0x000fe20007ffe0ff */
[----:B------:R-:W-:-:S04]  /*03a0*/  IMAD.MOV.U32 R46, RZ, RZ, 0x3e055027 ;  /* 0x3e055027ff2e7424 */ /* 0x000fc800078e00ff */
[----:B------:R-:W-:-:S04]  /*03b0*/  IMAD.IADD R39, R25, 0x1, R26 ;  /* 0x0000000119277824 */ /* 0x000fc800078e021a */
[C---:B------:R-:W-:Y:S02]  /*03c0*/  IMAD.IADD R40, R39.reuse, 0x1, -R16 ;  /* 0x0000000127287824 */ /* 0x040fe400078e0a10 */
[C---:B------:R-:W-:Y:S02]  /*03d0*/  IMAD.IADD R38, R39.reuse, 0x1, -R15 ;  /* 0x0000000127267824 */ /* 0x040fe400078e0a0f */
[----:B------:R-:W-:Y:S01]  /*03e0*/  IMAD.IADD R36, R39, 0x1, -R13 ;  /* 0x0000000127247824 */ /* 0x000fe200078e0a0d */
[----:B------:R-:W-:Y:S02]  /*03f0*/  IABS R34, R40 ;  /* 0x0000002800227213 */ /* 0x000fe40000000000 */
[----:B------:R-:W-:Y:S02]  /*0400*/  IABS R32, R38 ;  /* 0x0000002600207213 */ /* 0x000fe40000000000 */
[----:B------:R-:W-:Y:S02]  /*0410*/  I2FP.F32.S32 R5, R34 ;  /* 0x0000002200057245 */ /* 0x000fe40000201400 */
[----:B------:R-:W-:-:S02]  /*0420*/  I2FP.F32.S32 R4, R32 ;  /* 0x0000002000047245 */ /* 0x000fc40000201400 */
[----:B------:R-:W-:Y:S01]  /*0430*/  IABS R31, R36 ;  /* 0x00000024001f7213 */ /* 0x000fe20000000000 */
[----:B------:R-:W-:Y:S01]  /*0440*/  FMUL R5, R5, 0.125 ;  /* 0x3e00000005057820 */ /* 0x000fe20000400000 */
[----:B------:R-:W-:Y:S01]  /*0450*/  ISETP.GE.AND P4, PT, R34, 0x8, PT ;  /* 0x000000082200780c */ /* 0x000fe20003f86270 */
[----:B------:R-:W-:Y:S01]  /*0460*/  FMUL R4, R4, 0.125 ;  /* 0x3e00000004047820 */ /* 0x000fe20000400000 */
[----:B------:R-:W-:Y:S02]  /*0470*/  I2FP.F32.S32 R6, R31 ;  /* 0x0000001f00067245 */ /* 0x000fe40000201400 */
[----:B------:R-:W-:Y:S02]  /*0480*/  FSETP.GEU.AND P1, PT, R5, 1.175494350822287508e-38, PT ;  /* 0x008000000500780b */ /* 0x000fe40003f2e000 */
[----:B------:R-:W-:Y:S01]  /*0490*/  FSETP.GEU.AND P2, PT, R4, 1.175494350822287508e-38, PT ;  /* 0x008000000400780b */ /* 0x000fe20003f4e000 */
[----:B------:R-:W-:Y:S01]  /*04a0*/  FMUL R6, R6, 0.125 ;  /* 0x3e00000006067820 */ /* 0x000fe20000400000 */
[----:B------:R-:W-:-:S02]  /*04b0*/  FSEL R28, RZ, -23, P1 ;  /* 0xc1b80000ff1c7808 */ /* 0x000fc40000800000 */
[----:B------:R-:W-:Y:S02]  /*04c0*/  ISETP.GE.AND P6, PT, R32, 0x8, PT ;  /* 0x000000082000780c */ /* 0x000fe40003fc6270 */
[----:B------:R-:W-:Y:S02]  /*04d0*/  FSETP.GEU.AND P0, PT, R6, 1.175494350822287508e-38, PT ;  /* 0x008000000600780b */ /* 0x000fe40003f0e000 */
[----:B------:R-:W-:Y:S02]  /*04e0*/  SHF.R.S32.HI R49, RZ, 0x1f, R32 ;  /* 0x0000001fff317819 */ /* 0x000fe40000011420 */
[----:B------:R-:W-:Y:S01]  /*04f0*/  SHF.R.S32.HI R43, RZ, 0x1f, R31 ;  /* 0x0000001fff2b7819 */ /* 0x000fe2000001141f */
[----:B------:R-:W-:Y:S02]  /*0500*/  @!P1 FMUL R5, R5, 8388608 ;  /* 0x4b00000005059820 */ /* 0x000fe40000400000 */
[----:B------:R-:W-:-:S03]  /*0510*/  @!P2 FMUL R4, R4, 8388608 ;  /* 0x4b0000000404a820 */ /* 0x000fc60000400000 */
[----:B------:R-:W-:Y:S02]  /*0520*/  IADD3 R30, R5, -0x3f2aaaab, RZ ;  /* 0xc0d55555051e7810 */ /* 0x000fe40007ffe0ff */
[----:B------:R-:W-:Y:S01]  /*0530*/  IADD3 R35, R4, -0x3f2aaaab, RZ ;  /* 0xc0d5555504237810 */ /* 0x000fe20007ffe0ff */
[----:B------:R-:W-:Y:S01]  /*0540*/  @!P0 FMUL R6, R6, 8388608 ;  /* 0x4b00000006068820 */ /* 0x000fe20000400000 */
[----:B------:R-:W-:Y:S02]  /*0550*/  LOP3.LUT R30, R30, 0xff800000, RZ, 0xc0, !PT ;  /* 0xff8000001e1e7812 */ /* 0x000fe400078ec0ff */
[----:B------:R-:W-:Y:S02]  /*0560*/  LOP3.LUT R35, R35, 0xff800000, RZ, 0xc0, !PT ;  /* 0xff80000023237812 */ /* 0x000fe400078ec0ff */
[----:B------:R-:W-:Y:S01]  /*0570*/  IADD3 R27, R6, -0x3f2aaaab, RZ ;  /* 0xc0d55555061b7810 */ /* 0x000fe20007ffe0ff */
[----:B------:R-:W-:Y:S01]  /*0580*/  IMAD.IADD R33, R5, 0x1, -R30 ;  /* 0x0000000105217824 */ /* 0x000fe200078e0a1e */
[C---:B------:R-:W-:Y:S01]  /*0590*/  ISETP.GE.U32.AND P3, PT, R4.reuse, 0x7f800000, PT ;  /* 0x7f8000000400780c */ /* 0x040fe20003f66070 */
[----:B------:R-:W-:Y:S01]  /*05a0*/  IMAD.IADD R29, R4, 0x1, -R35 ;  /* 0x00000001041d7824 */ /* 0x000fe200078e0a23 */
[----:B------:R-:W-:Y:S01]  /*05b0*/  LOP3.LUT R27, R27, 0xff800000, RZ, 0xc0, !PT ;  /* 0xff8000001b1b7812 */ /* 0x000fe200078ec0ff */
[----:B------:R-:W-:Y:S01]  /*05c0*/  FADD R33, R33, -1 ;  /* 0xbf80000021217421 */ /* 0x000fe20000000000 */
[----:B------:R-:W-:Y:S01]  /*05d0*/  I2FP.F32.S32 R37, R30 ;  /* 0x0000001e00257245 */ /* 0x000fe20000201400 */
[----:B------:R-:W-:Y:S01]  /*05e0*/  FADD R29, R29, -1 ;  /* 0xbf8000001d1d7421 */ /* 0x000fe20000000000 */
[C---:B------:R-:W-:Y:S01]  /*05f0*/  ISETP.GE.U32.AND P1, PT, R6.reuse, 0x7f800000, PT ;  /* 0x7f8000000600780c */ /* 0x040fe20003f26070 */
[-C--:B------:R-:W-:Y:S01]  /*0600*/  FFMA.FTZ R8, R33, -R46.reuse, 0.14084610342979431152 ;  /* 0x3e1039f621087423 */ /* 0x080fe2000001082e */
[----:B------:R-:W-:Y:S01]  /*0610*/  IMAD.IADD R9, R6, 0x1, -R27 ;  /* 0x0000000106097824 */ /* 0x000fe200078e0a1b */
[----:B------:R-:W-:Y:S01]  /*0620*/  FFMA.FTZ R44, R29, -R46, 0.14084610342979431152 ;  /* 0x3e1039f61d2c7423 */ /* 0x000fe2000001082e */
[----:B------:R-:W-:Y:S01]  /*0630*/  FFMA.FTZ R28, R37, 1.1920928955078125e-07, R28 ;  /* 0x34000000251c7823 */ /* 0x000fe2000001001c */
[----:B------:R-:W-:Y:S01]  /*0640*/  FFMA.FTZ R8, R33, R8, -0.12148627638816833496 ;  /* 0xbdf8cdcc21087423 */ /* 0x000fe20000010008 */
[----:B------:R-:W-:Y:S01]  /*0650*/  FADD R9, R9, -1 ;  /* 0xbf80000009097421 */ /* 0x000fe20000000000 */
[----:B------:R-:W-:Y:S01]  /*0660*/  FFMA.FTZ R44, R29, R44, -0.12148627638816833496 ;  /* 0xbdf8cdcc1d2c7423 */ /* 0x000fe2000001002c */
[----:B------:R-:W-:Y:S01]  /*0670*/  I2FP.F32.S32 R35, R35 ;  /* 0x0000002300237245 */ /* 0x000fe20000201400 */
[----:B------:R-:W-:Y:S01]  /*0680*/  FFMA.FTZ R42, R33, R8, 0.13980610668659210205 ;  /* 0x3e0f2955212a7423 */ /* 0x000fe20000010008 */
[----:B------:R-:W-:Y:S01]  /*0690*/  FSEL R8, RZ, -23, P2 ;  /* 0xc1b80000ff087808 */ /* 0x000fe20001000000 */
[----:B------:R-:W-:Y:S01]  /*06a0*/  FFMA.FTZ R48, R29, R44, 0.13980610668659210205 ;  /* 0x3e0f29551d307423 */ /* 0x000fe2000001002c */
[----:B------:R-:W-:Y:S01]  /*06b0*/  ISETP.GE.U32.AND P2, PT, R5, 0x7f800000, PT ;  /* 0x7f8000000500780c */ /* 0x000fe20003f46070 */
[----:B------:R-:W-:Y:S01]  /*06c0*/  FFMA.FTZ R42, R33, R42, -0.16684235632419586182 ;  /* 0xbe2ad8b9212a7423 */ /* 0x000fe2000001002a */
[----:B------:R-:W-:Y:S01]  /*06d0*/  IMAD.IADD R37, R12, 0x1, R7 ;  /* 0x000000010c257824 */ /* 0x000fe200078e0207 */
[----:B------:R-:W-:Y:S01]  /*06e0*/  FFMA.FTZ R48, R29, R48, -0.16684235632419586182 ;  /* 0xbe2ad8b91d307423 */ /* 0x000fe20000010030 */
[----:B------:R-:W-:Y:S01]  /*06f0*/  FFMA.FTZ R8, R35, 1.1920928955078125e-07, R8 ;  /* 0x3400000023087823 */ /* 0x000fe20000010008 */
[----:B------:R-:W-:Y:S01]  /*0700*/  FFMA.FTZ R44, R33, R42, 0.20012299716472625732 ;  /* 0x3e4ced0b212c7423 */ /* 0x000fe2000001002a */
[----:B------:R-:W-:Y:S01]  /*0710*/  FFMA.FTZ R42, R9, -R46, 0.14084610342979431152 ;  /* 0x3e1039f6092a7423 */ /* 0x000fe2000001082e */
[----:B------:R-:W-:Y:S01]  /*0720*/  FFMA.FTZ R48, R29, R48, 0.20012299716472625732 ;  /* 0x3e4ced0b1d307423 */ /* 0x000fe20000010030 */
[----:B------:R-:W-:Y:S01]  /*0730*/  IADD3 R45, R37, 0xc, RZ ;  /* 0x0000000c252d7810 */ /* 0x000fe20007ffe0ff */
[----:B------:R-:W-:Y:S01]  /*0740*/  FFMA.FTZ R44, R33, R44, -0.24999669194221496582 ;  /* 0xbe7fff22212c7423 */ /* 0x000fe2000001002c */
[----:B------:R-:W-:Y:S01]  /*0750*/  FFMA.FTZ R42, R9, R42, -0.12148627638816833496 ;  /* 0xbdf8cdcc092a7423 */ /* 0x000fe2000001002a */
[----:B------:R-:W-:-:S02]  /*0760*/  FFMA.FTZ R48, R29, R48, -0.24999669194221496582 ;  /* 0xbe7fff221d307423 */ /* 0x000fc40000010030 */
[----:B------:R-:W-:Y:S01]  /*0770*/  FFMA.FTZ R44, R33, R44, 0.33333182334899902344 ;  /* 0x3eaaaa78212c7423 */ /* 0x000fe2000001002c */
[----:B------:R-:W-:Y:S01]  /*0780*/  FFMA.FTZ R42, R9, R42, 0.13980610668659210205 ;  /* 0x3e0f2955092a7423 */ /* 0x000fe2000001002a */
[----:B------:R-:W-:Y:S01]  /*0790*/  FFMA.FTZ R48, R29, R48, 0.33333182334899902344 ;  /* 0x3eaaaa781d307423 */ /* 0x000fe20000010030 */
[----:B------:R-:W-:Y:S01]  /*07a0*/  @P2 IMAD.MOV.U32 R30, RZ, RZ, 0x7f800000 ;  /* 0x7f800000ff1e2424 */ /* 0x000fe200078e00ff */
[----:B------:R-:W-:Y:S01]  /*07b0*/  FFMA.FTZ R44, R33, R44, -0.5 ;  /* 0xbf000000212c7423 */ /* 0x000fe2000001002c */
[----:B------:R-:W-:Y:S01]  /*07c0*/  FFMA.FTZ R42, R9, R42, -0.16684235632419586182 ;  /* 0xbe2ad8b9092a7423 */ /* 0x000fe2000001002a */
[----:B------:R-:W-:Y:S02]  /*07d0*/  FFMA.FTZ R48, R29, R48, -0.5 ;  /* 0xbf0000001d307423 */ /* 0x000fe40000010030 */
[----:B------:R-:W-:Y:S01]  /*07e0*/  FMUL R44, R33, R44 ;  /* 0x0000002c212c7220 */ /* 0x000fe20000400000 */
[----:B------:R-:W-:Y:S01]  /*07f0*/  FFMA.FTZ R42, R9, R42, 0.20012299716472625732 ;  /* 0x3e4ced0b092a7423 */ /* 0x000fe2000001002a */
[----:B------:R-:W-:-:S02]  /*0800*/  FMUL R48, R29, R48 ;  /* 0x000000301d307220 */ /* 0x000fc40000400000 */
[----:B------:R-:W-:Y:S01]  /*0810*/  FFMA.FTZ R33, R33, R44, R33 ;  /* 0x0000002c21217223 */ /* 0x000fe20000010021 */
[----:B------:R-:W-:Y:S01]  /*0820*/  FFMA.FTZ R42, R9, R42, -0.24999669194221496582 ;  /* 0xbe7fff22092a7423 */ /* 0x000fe2000001002a */
[----:B------:R-:W-:Y:S01]  /*0830*/  FFMA.FTZ R29, R29, R48, R29 ;  /* 0x000000301d1d7223 */ /* 0x000fe2000001001d */
[----:B------:R-:W-:Y:S01]  /*0840*/  SHF.R.S32.HI R48, RZ, 0x1f, R34 ;  /* 0x0000001fff307819 */ /* 0x000fe20000011422 */
[----:B------:R-:W-:Y:S01]  /*0850*/  FFMA.FTZ R33, R28, 0.69314718246459960938, R33 ;  /* 0x3f3172181c217823 */ /* 0x000fe20000010021 */
[----:B------:R-:W-:Y:S01]  /*0860*/  FFMA.FTZ R42, R9, R42, 0.33333182334899902344 ;  /* 0x3eaaaa78092a7423 */ /* 0x000fe2000001002a */
[----:B------:R-:W-:Y:S01]  /*0870*/  @P2 FFMA.FTZ R33, R5, R30, +INF ;  /* 0x7f80000005212423 */ /* 0x000fe2000001001e */
[----:B------:R-:W-:Y:S01]  /*0880*/  I2FP.F32.S32 R28, R27 ;  /* 0x0000001b001c7245 */ /* 0x000fe20000201400 */
[----:B------:R-:W-:Y:S01]  /*0890*/  FFMA.FTZ R8, R8, 0.69314718246459960938, R29 ;  /* 0x3f31721808087823 */ /* 0x000fe2000001001d */
[----:B------:R-:W-:Y:S01]  /*08a0*/  FFMA.FTZ R42, R9, R42, -0.5 ;  /* 0xbf000000092a7423 */ /* 0x000fe2000001002a */
[----:B------:R-:W-:Y:S01]  /*08b0*/  FSEL R5, RZ, -23, P0 ;  /* 0xc1b80000ff057808 */ /* 0x000fe20000000000 */
[----:B------:R-:W-:Y:S01]  /*08c0*/  FMUL.M8 R33, R33, 0.36067375540733337402 ;  /* 0x3eb8aa3b21217820 */ /* 0x000fe20000700000 */
[----:B------:R-:W-:Y:S01]  /*08d0*/  @P3 MOV R27, 0x7f800000 ;  /* 0x7f800000001b3802 */ /* 0x000fe20000000f00 */
[----:B------:R-:W-:Y:S01]  /*08e0*/  FMUL R42, R9, R42 ;  /* 0x0000002a092a7220 */ /* 0x000fe20000400000 */
[----:B------:R-:W-:Y:S01]  /*08f0*/  ISETP.GT.AND P2, PT, R40, RZ, PT ;  /* 0x000000ff2800720c */ /* 0x000fe20003f44270 */
[----:B------:R-:W-:-:S02]  /*0900*/  FFMA.FTZ R28, R28, 1.1920928955078125e-07, R5 ;  /* 0x340000001c1c7823 */ /* 0x000fc40000010005 */
[----:B------:R-:W-:Y:S01]  /*0910*/  FFMA.FTZ R9, R9, R42, R9 ;  /* 0x0000002a09097223 */ /* 0x000fe20000010009 */
[----:B------:R-:W-:Y:S01]  /*0920*/  @P3 FFMA.FTZ R8, R4, R27, +INF ;  /* 0x7f80000004083423 */ /* 0x000fe2000001001b */
[----:B------:R-:W-:Y:S01]  /*0930*/  @P1 IMAD.MOV.U32 R27, RZ, RZ, 0x7f800000 ;  /* 0x7f800000ff1b1424 */ /* 0x000fe200078e00ff */
[----:B------:R0:W1:Y:S01]  /*0940*/  F2I.S64.TRUNC R4, R33 ;  /* 0x0000002100047311 */ /* 0x000062000020d900 */
[----:B------:R-:W-:Y:S01]  /*0950*/  FFMA.FTZ R9, R28, 0.69314718246459960938, R9 ;  /* 0x3f3172181c097823 */ /* 0x000fe20000010009 */
[----:B------:R-:W-:Y:S01]  /*0960*/  FMUL.M8 R35, R8, 0.36067375540733337402 ;  /* 0x3eb8aa3b08237820 */ /* 0x000fe20000700000 */
[----:B------:R-:W-:Y:S01]  /*0970*/  @P1 FFMA.FTZ R9, R6, R27, +INF ;  /* 0x7f80000006091423 */ /* 0x000fe2000001001b */
[C---:B------:R-:W-:Y:S02]  /*0980*/  IADD3 R27, R37.reuse, 0x8, RZ ;  /* 0x00000008251b7810 */ /* 0x040fe40007ffe0ff */
[----:B------:R-:W-:Y:S01]  /*0990*/  IADD3 R28, R37, 0xa, RZ ;  /* 0x0000000a251c7810 */ /* 0x000fe20007ffe0ff */
[----:B------:R-:W-:Y:S01]  /*09a0*/  FMUL.M8 R9, R9, 0.36067375540733337402 ;  /* 0x3eb8aa3b09097820 */ /* 0x000fe20000700000 */
[----:B------:R2:W3:Y:S01]  /*09b0*/  F2I.S64.TRUNC R6, R35 ;  /* 0x0000002300067311 */ /* 0x0004e2000020d900 */
[----:B------:R-:W-:-:S02]  /*09c0*/  IABS R29, R27 ;  /* 0x0000001b001d7213 */ /* 0x000fc40000000000 */
[----:B------:R-:W-:Y:S02]  /*09d0*/  IABS R30, R28 ;  /* 0x0000001c001e7213 */ /* 0x000fe40000000000 */
[----:B0-----:R-:W-:-:S03]  /*09e0*/  I2FP.F32.S32 R33, R29 ;  /* 0x0000001d00217245 */ /* 0x001fc60000201400 */
[----:B------:R-:W0:Y:S01]  /*09f0*/  F2I.S64.TRUNC R8, R9 ;  /* 0x0000000900087311 */ /* 0x000e22000020d900 */
[----:B-1----:R-:W-:Y:S01]  /*0a00*/  IADD3 R40, P1, R4, 0x8, RZ ;  /* 0x0000000804287810 */ /* 0x002fe20007f3e0ff */
[----:B------:R-:W-:Y:S01]  /*0a10*/  FMUL R33, R33, 0.125 ;  /* 0x3e00000021217820 */ /* 0x000fe20000400000 */
[----:B--2---:R-:W-:Y:S01]  /*0a20*/  I2FP.F32.S32 R35, R30 ;  /* 0x0000001e00237245 */ /* 0x004fe20000201400 */
[----:B------:R-:W-:Y:S01]  /*0a30*/  IMAD.MOV.U32 R4, RZ, RZ, R34 ;  /* 0x000000ffff047224 */ /* 0x000fe200078e0022 */
[----:B------:R-:W-:Y:S01]  /*0a40*/  IADD3 R34, R37, 0xe, RZ ;  /* 0x0000000e25227810 */ /* 0x000fe20007ffe0ff */
[----:B------:R-:W-:Y:S01]  /*0a50*/  IMAD.X R5, RZ, RZ, R5, P1 ;  /* 0x000000ffff057224 */ /* 0x000fe200008e0605 */
[----:B------:R-:W-:Y:S01]  /*0a60*/  FSETP.GEU.AND P3, PT, R33, 1.175494350822287508e-38, PT ;  /* 0x008000002100780b */ /* 0x000fe20003f6e000 */
[----:B------:R-:W-:Y:S01]  /*0a70*/  FMUL R35, R35, 0.125 ;  /* 0x3e00000023237820 */ /* 0x000fe20000400000 */
[----:B---3--:R-:W-:-:S04]  /*0a80*/  IADD3 R6, P0, R6, 0x8, RZ ;  /* 0x0000000806067810 */ /* 0x008fc80007f1e0ff */
[----:B------:R-:W-:Y:S01]  /*0a90*/  ISETP.LT.U32.AND P5, PT, R6, 0xf, PT ;  /* 0x0000000f0600780c */ /* 0x000fe20003fa1070 */
[----:B------:R-:W-:Y:S01]  /*0aa0*/  IMAD.X R7, RZ, RZ, R7, P0 ;  /* 0x000000ffff077224 */ /* 0x000fe200000e0607 */
[----:B------:R-:W-:Y:S02]  /*0ab0*/  ISETP.LT.U32.AND P0, PT, R40, 0xf, PT ;  /* 0x0000000f2800780c */ /* 0x000fe40003f01070 */
[----:B0-----:R-:W-:Y:S02]  /*0ac0*/  IADD3 R41, P1, R8, 0x8, RZ ;  /* 0x0000000808297810 */ /* 0x001fe40007f3e0ff */
[----:B------:R-:W-:Y:S01]  /*0ad0*/  ISETP.LT.AND.EX P0, PT, R5, RZ, PT, P0 ;  /* 0x000000ff0500720c */ /* 0x000fe20003f01300 */
[----:B------:R-:W-:Y:S02]  /*0ae0*/  @!P3 FMUL R33, R33, 8388608 ;  /* 0x4b0000002121b820 */ /* 0x000fe40000400000 */
[----:B------:R-:W-:Y:S01]  /*0af0*/  IMAD.X R8, RZ, RZ, R9, P1 ;  /* 0x000000ffff087224 */ /* 0x000fe200008e0609 */
[----:B------:R-:W-:-:S02]  /*0b00*/  FSETP.GEU.AND P1, PT, R35, 1.175494350822287508e-38, PT ;  /* 0x008000002300780b */ /* 0x000fc40003f2e000 */
[----:B------:R-:W-:Y:S01]  /*0b10*/  @P4 SEL R4, R40, 0xf, P0 ;  /* 0x0000000f28044807 */ /* 0x000fe20000000000 */
[----:B------:R-:W-:Y:S01]  /*0b20*/  IMAD.MOV.U32 R40, RZ, RZ, R31 ;  /* 0x000000ffff287224 */ /* 0x000fe200078e001f */
[----:B------:R-:W-:Y:S01]  /*0b30*/  @P4 SEL R48, R5, RZ, P0 ;  /* 0x000000ff05304207 */ /* 0x000fe20000000000 */
[----:B------:R-:W-:Y:S01]  /*0b40*/  IMAD.MOV.U32 R5, RZ, RZ, R32 ;  /* 0x000000ffff057224 */ /* 0x000fe200078e0020 */
[----:B------:R-:W-:Y:S02]  /*0b50*/  ISETP.LT.AND.EX P0, PT, R7, RZ, PT, P5 ;  /* 0x000000ff0700720c */ /* 0x000fe40003f01350 */
[----:B------:R-:W-:Y:S02]  /*0b60*/  ISETP.GE.AND P5, PT, R31, 0x8, PT ;  /* 0x000000081f00780c */ /* 0x000fe40003fa6270 */
[----:B------:R-:W-:Y:S02]  /*0b70*/  @P6 SEL R5, R6, 0xf, P0 ;  /* 0x0000000f06056807 */ /* 0x000fe40000000000 */
[----:B------:R-:W-:Y:S01]  /*0b80*/  IADD3 R6, R33, -0x3f2aaaab, RZ ;  /* 0xc0d5555521067810 */ /* 0x000fe20007ffe0ff */
[----:B------:R-:W-:Y:S01]  /*0b90*/  @!P1 FMUL R35, R35, 8388608 ;  /* 0x4b00000023239820 */ /* 0x000fe20000400000 */
[----:B------:R-:W-:-:S02]  /*0ba0*/  @P6 SEL R49, R7, RZ, P0 ;  /* 0x000000ff07316207 */ /* 0x000fc40000000000 */
[----:B------:R-:W-:Y:S02]  /*0bb0*/  LOP3.LUT R6, R6, 0xff800000, RZ, 0xc0, !PT ;  /* 0xff80000006067812 */ /* 0x000fe400078ec0ff */
[----:B------:R-:W-:Y:S02]  /*0bc0*/  IADD3 R44, R35, -0x3f2aaaab, RZ ;  /* 0xc0d55555232c7810 */ /* 0x000fe40007ffe0ff */
[----:B------:R-:W-:Y:S01]  /*0bd0*/  ISETP.GT.AND P4, PT, R38, RZ, PT ;  /* 0x000000ff2600720c */ /* 0x000fe20003f84270 */
[----:B------:R-:W-:Y:S01]  /*0be0*/  IMAD.IADD R7, R33, 0x1, -R6 ;  /* 0x0000000121077824 */ /* 0x000fe200078e0a06 */
[----:B------:R-:W-:Y:S02]  /*0bf0*/  LOP3.LUT R44, R44, 0xff800000, RZ, 0xc0, !PT ;  /* 0xff8000002c2c7812 */ /* 0x000fe400078ec0ff */
[----:B------:R-:W-:Y:S01]  /*0c00*/  ISETP.LT.U32.AND P0, PT, R41, 0xf, PT ;  /* 0x0000000f2900780c */ /* 0x000fe20003f01070 */
[----:B------:R-:W-:Y:S01]  /*0c10*/  FADD R7, R7, -1 ;  /* 0xbf80000007077421 */ /* 0x000fe20000000000 */
[----:B------:R-:W-:Y:S01]  /*0c20*/  IABS R32, R45 ;  /* 0x0000002d00207213 */ /* 0x000fe20000000000 */
[----:B------:R-:W-:Y:S01]  /*0c30*/  IMAD.IADD R37, R35, 0x1, -R44 ;  /* 0x0000000123257824 */ /* 0x000fe200078e0a2c */
[C---:B------:R-:W-:Y:S01]  /*0c40*/  ISETP.LT.AND.EX P0, PT, R8.reuse, RZ, PT, P0 ;  /* 0x000000ff0800720c */ /* 0x040fe20003f01300 */
[----:B------:R-:W-:Y:S01]  /*0c50*/  FFMA.FTZ R38, R7, -R46, 0.14084610342979431152 ;  /* 0x3e1039f607267423 */ /* 0x000fe2000001082e */
[----:B------:R-:W-:Y:S01]  /*0c60*/  IABS R31, R34 ;  /* 0x00000022001f7213 */ /* 0x000fe20000000000 */
[----:B------:R-:W-:Y:S01]  /*0c70*/  FADD R37, R37, -1 ;  /* 0xbf80000025257421 */ /* 0x000fe20000000000 */
[----:B------:R-:W-:Y:S01]  /*0c80*/  @P5 SEL R43, R8, RZ, P0 ;  /* 0x000000ff082b5207 */ /* 0x000fe20000000000 */
[----:B------:R-:W-:Y:S01]  /*0c90*/  FFMA.FTZ R38, R7, R38, -0.12148627638816833496 ;  /* 0xbdf8cdcc07267423 */ /* 0x000fe20000010026 */
[----:B------:R-:W-:Y:S01]  /*0ca0*/  @P5 SEL R40, R41, 0xf, P0 ;  /* 0x0000000f29285807 */ /* 0x000fe20000000000 */
[----:B------:R-:W-:Y:S01]  /*0cb0*/  FFMA.FTZ R8, R37, -R46, 0.14084610342979431152 ;  /* 0x3e1039f625087423 */ /* 0x000fe2000001082e */
[----:B------:R-:W-:Y:S01]  /*0cc0*/  I2FP.F32.S32 R9, R32 ;  /* 0x0000002000097245 */ /* 0x000fe20000201400 */
[----:B------:R-:W-:Y:S01]  /*0cd0*/  FFMA.FTZ R38, R7, R38, 0.13980610668659210205 ;  /* 0x3e0f295507267423 */ /* 0x000fe20000010026 */
[----:B------:R-:W-:Y:S01]  /*0ce0*/  I2FP.F32.S32 R41, R31 ;  /* 0x0000001f00297245 */ /* 0x000fe20000201400 */
[----:B------:R-:W-:Y:S01]  /*0cf0*/  FFMA.FTZ R42, R37, R8, -0.12148627638816833496 ;  /* 0xbdf8cdcc252a7423 */ /* 0x000fe20000010008 */
[----:B------:R-:W-:Y:S01]  /*0d00*/  ISETP.GT.AND P0, PT, R36, RZ, PT ;  /* 0x000000ff2400720c */ /* 0x000fe20003f04270 */
[----:B------:R-:W-:Y:S01]  /*0d10*/  FFMA.FTZ R38, R7, R38, -0.16684235632419586182 ;  /* 0xbe2ad8b907267423 */ /* 0x000fe20000010026 */
[----:B------:R-:W-:Y:S01]  /*0d20*/  FMUL R9, R9, 0.125 ;  /* 0x3e00000009097820 */ /* 0x000fe20000400000 */
[----:B------:R-:W-:Y:S01]  /*0d30*/  FMUL R8, R41, 0.125 ;  /* 0x3e00000029087820 */ /* 0x000fe20000400000 */
[----:B------:R-:W-:Y:S01]  /*0d40*/  FFMA.FTZ R42, R37, R42, 0.13980610668659210205 ;  /* 0x3e0f2955252a7423 */ /* 0x000fe2000001002a */
[----:B------:R-:W-:-:S02]  /*0d50*/  FFMA.FTZ R38, R7, R38, 0.20012299716472625732 ;  /* 0x3e4ced0b07267423 */ /* 0x000fc40000010026 */
[----:B------:R-:W-:Y:S01]  /*0d60*/  FSETP.GEU.AND P6, PT, R9, 1.175494350822287508e-38, PT ;  /* 0x008000000900780b */ /* 0x000fe20003fce000 */
[----:B------:R-:W-:Y:S01]  /*0d70*/  FFMA.FTZ R42, R37, R42, -0.16684235632419586182 ;  /* 0xbe2ad8b9252a7423 */ /* 0x000fe2000001002a */
[----:B------:R-:W-:Y:S01]  /*0d80*/  FSETP.GEU.AND P5, PT, R8, 1.175494350822287508e-38, PT ;  /* 0x008000000800780b */ /* 0x000fe20003fae000 */
[----:B------:R-:W-:Y:S02]  /*0d90*/  FFMA.FTZ R38, R7, R38, -0.24999669194221496582 ;  /* 0xbe7fff2207267423 */ /* 0x000fe40000010026 */
[----:B------:R-:W-:Y:S02]  /*0da0*/  FFMA.FTZ R42, R37, R42, 0.20012299716472625732 ;  /* 0x3e4ced0b252a7423 */ /* 0x000fe4000001002a */
[----:B------:R-:W-:Y:S02]  /*0db0*/  FFMA.FTZ R38, R7, R38, 0.33333182334899902344 ;  /* 0x3eaaaa7807267423 */ /* 0x000fe40000010026 */
[----:B------:R-:W-:Y:S02]  /*0dc0*/  FFMA.FTZ R42, R37, R42, -0.24999669194221496582 ;  /* 0xbe7fff22252a7423 */ /* 0x000fe4000001002a */
[----:B------:R-:W-:-:S02]  /*0dd0*/  FFMA.FTZ R38, R7, R38, -0.5 ;  /* 0xbf00000007267423 */ /* 0x000fc40000010026 */
[----:B------:R-:W-:Y:S01]  /*0de0*/  @!P6 FMUL R9, R9, 8388608 ;  /* 0x4b0000000909e820 */ /* 0x000fe20000400000 */
[----:B------:R-:W-:Y:S01]  /*0df0*/  FFMA.FTZ R42, R37, R42, 0.33333182334899902344 ;  /* 0x3eaaaa78252a7423 */ /* 0x000fe2000001002a */
[----:B------:R-:W-:Y:S01]  /*0e00*/  FMUL R38, R7, R38 ;  /* 0x0000002607267220 */ /* 0x000fe20000400000 */
[----:B------:R-:W-:Y:S02]  /*0e10*/  @!P5 FMUL R8, R8, 8388608 ;  /* 0x4b0000000808d820 */ /* 0x000fe40000400000 */
[----:B------:R-:W-:Y:S01]  /*0e20*/  FFMA.FTZ R42, R37, R42, -0.5 ;  /* 0xbf000000252a7423 */ /* 0x000fe2000001002a */
[----:B------:R-:W-:Y:S01]  /*0e30*/  FFMA.FTZ R7, R7, R38, R7 ;  /* 0x0000002607077223 */ /* 0x000fe20000010007 */
[----:B------:R-:W-:Y:S02]  /*0e40*/  IADD3 R38, R9, -0x3f2aaaab, RZ ;  /* 0xc0d5555509267810 */ /* 0x000fe40007ffe0ff */
[----:B------:R-:W-:Y:S01]  /*0e50*/  IADD3 R41, R8, -0x3f2aaaab, RZ ;  /* 0xc0d5555508297810 */ /* 0x000fe20007ffe0ff */
[----:B------:R-:W-:Y:S01]  /*0e60*/  FMUL R36, R37, R42 ;  /* 0x0000002a25247220 */ /* 0x000fe20000400000 */
[----:B------:R-:W-:-:S02]  /*0e70*/  LOP3.LUT R42, R38, 0xff800000, RZ, 0xc0, !PT ;  /* 0xff800000262a7812 */ /* 0x000fc400078ec0ff */
[----:B------:R-:W-:Y:S01]  /*0e80*/  LOP3.LUT R41, R41, 0xff800000, RZ, 0xc0, !PT ;  /* 0xff80000029297812 */ /* 0x000fe200078ec0ff */
[----:B------:R-:W-:Y:S02]  /*0e90*/  FFMA.FTZ R36, R37, R36, R37 ;  /* 0x0000002425247223 */ /* 0x000fe40000010025 */
[----:B------:R-:W-:Y:S02]  /*0ea0*/  IMAD.IADD R37, R9, 0x1, -R42 ;  /* 0x0000000109257824 */ /* 0x000fe400078e0a2a */
[----:B------:R-:W-:Y:S02]  /*0eb0*/  IMAD.IADD R47, R8, 0x1, -R41 ;  /* 0x00000001082f7824 */ /* 0x000fe400078e0a29 */
[----:B------:R-:W-:Y:S02]  /*0ec0*/  FADD R37, R37, -1 ;  /* 0xbf80000025257421 */ /* 0x000fe40000000000 */
[----:B------:R-:W-:Y:S02]  /*0ed0*/  FADD R47, R47, -1 ;  /* 0xbf8000002f2f7421 */ /* 0x000fe40000000000 */
[----:B------:R-:W-:-:S02]  /*0ee0*/  FFMA.FTZ R38, R37, -R46, 0.14084610342979431152 ;  /* 0x3e1039f625267423 */ /* 0x000fc4000001082e */
[----:B------:R-:W-:Y:S02]  /*0ef0*/  FFMA.FTZ R50, R47, -R46, 0.14084610342979431152 ;  /* 0x3e1039f62f327423 */ /* 0x000fe4000001082e */
[----:B------:R-:W-:Y:S02]  /*0f00*/  FFMA.FTZ R38, R37, R38, -0.12148627638816833496 ;  /* 0xbdf8cdcc25267423 */ /* 0x000fe40000010026 */
[----:B------:R-:W-:Y:S02]  /*0f10*/  FFMA.FTZ R50, R47, R50, -0.12148627638816833496 ;  /* 0xbdf8cdcc2f327423 */ /* 0x000fe40000010032 */
[----:B------:R-:W-:Y:S02]  /*0f20*/  FFMA.FTZ R38, R37, R38, 0.13980610668659210205 ;  /* 0x3e0f295525267423 */ /* 0x000fe40000010026 */
[----:B------:R-:W-:Y:S02]  /*0f30*/  FFMA.FTZ R50, R47, R50, 0.13980610668659210205 ;  /* 0x3e0f29552f327423 */ /* 0x000fe40000010032 */
[----:B------:R-:W-:-:S02]  /*0f40*/  FFMA.FTZ R38, R37, R38, -0.16684235632419586182 ;  /* 0xbe2ad8b925267423 */ /* 0x000fc40000010026 */
[----:B------:R-:W-:Y:S02]  /*0f50*/  FFMA.FTZ R50, R47, R50, -0.16684235632419586182 ;  /* 0xbe2ad8b92f327423 */ /* 0x000fe40000010032 */
[----:B------:R-:W-:Y:S02]  /*0f60*/  FFMA.FTZ R38, R37, R38, 0.20012299716472625732 ;  /* 0x3e4ced0b25267423 */ /* 0x000fe40000010026 */
[----:B------:R-:W-:Y:S02]  /*0f70*/  FFMA.FTZ R50, R47, R50, 0.20012299716472625732 ;  /* 0x3e4ced0b2f327423 */ /* 0x000fe40000010032 */
[----:B------:R-:W-:Y:S02]  /*0f80*/  FFMA.FTZ R38, R37, R38, -0.24999669194221496582 ;  /* 0xbe7fff2225267423 */ /* 0x000fe40000010026 */
[----:B------:R-:W-:Y:S02]  /*0f90*/  FFMA.FTZ R50, R47, R50, -0.24999669194221496582 ;  /* 0xbe7fff222f327423 */ /* 0x000fe40000010032 */
[----:B------:R-:W-:-:S02]  /*0fa0*/  FFMA.FTZ R38, R37, R38, 0.33333182334899902344 ;  /* 0x3eaaaa7825267423 */ /* 0x000fc40000010026 */
[----:B------:R-:W-:Y:S02]  /*0fb0*/  FFMA.FTZ R50, R47, R50, 0.33333182334899902344 ;  /* 0x3eaaaa782f327423 */ /* 0x000fe40000010032 */
[----:B------:R-:W-:Y:S02]  /*0fc0*/  FFMA.FTZ R38, R37, R38, -0.5 ;  /* 0xbf00000025267423 */ /* 0x000fe40000010026 */
[----:B------:R-:W-:Y:S02]  /*0fd0*/  FFMA.FTZ R50, R47, R50, -0.5 ;  /* 0xbf0000002f327423 */ /* 0x000fe40000010032 */
[----:B------:R-:W-:Y:S02]  /*0fe0*/  FMUL R38, R37, R38 ;  /* 0x0000002625267220 */ /* 0x000fe40000400000 */
[----:B------:R-:W-:Y:S02]  /*0ff0*/  FMUL R50, R47, R50 ;  /* 0x000000322f327220 */ /* 0x000fe40000400000 */
[----:B------:R-:W-:-:S02]  /*1000*/  FFMA.FTZ R37, R37, R38, R37 ;  /* 0x0000002625257223 */ /* 0x000fc40000010025 */
[----:B------:R-:W-:Y:S01]  /*1010*/  FFMA.FTZ R38, R47, R50, R47 ;  /* 0x000000322f267223 */ /* 0x000fe2000001002f */
[----:B------:R-:W-:Y:S02]  /*1020*/  I2FP.F32.S32 R47, R6 ;  /* 0x00000006002f7245 */ /* 0x000fe40000201400 */
[----:B------:R-:W-:-:S05]  /*1030*/  FSEL R6, RZ, -23, P3 ;  /* 0xc1b80000ff067808 */ /* 0x000fca0001800000 */
[----:B------:R-:W-:Y:S01]  /*1040*/  FFMA.FTZ R50, R47, 1.1920928955078125e-07, R6 ;  /* 0x340000002f327823 */ /* 0x000fe20000010006 */
[----:B------:R-:W-:-:S03]  /*1050*/  IMAD.IADD R6, R39, 0x1, -R14 ;  /* 0x0000000127067824 */ /* 0x000fc600078e0a0e */
[----:B------:R-:W-:Y:S01]  /*1060*/  FFMA.FTZ R39, R50, 0.69314718246459960938, R7 ;  /* 0x3f31721832277823 */ /* 0x000fe20000010007 */
[----:B------:R-:W-:Y:S02]  /*1070*/  SEL R7, RZ, 0x10, !P2 ;  /* 0x00000010ff077807 */ /* 0x000fe40005000000 */
[----:B------:R-:W-:Y:S02]  /*1080*/  IABS R47, R6 ;  /* 0x00000006002f7213 */ /* 0x000fe40000000000 */
[----:B------:R-:W-:Y:S02]  /*1090*/  IADD3 R7, P2, R4, R7, RZ ;  /* 0x0000000704077210 */ /* 0x000fe40007f5e0ff */
[----:B------:R-:W-:Y:S02]  /*10a0*/  I2FP.F32.S32 R50, R47 ;  /* 0x0000002f00327245 */ /* 0x000fe40000201400 */
[----:B------:R-:W-:-:S03]  /*10b0*/  IADD3.X R48, RZ, R48, RZ, P2, !PT ;  /* 0x00000030ff307210 */ /* 0x000fc600017fe4ff */
[----:B------:R-:W-:Y:S01]  /*10c0*/  FMUL R4, R50, 0.125 ;  /* 0x3e00000032047820 */ /* 0x000fe20000400000 */
[----:B------:R-:W-:-:S04]  /*10d0*/  SEL R50, RZ, 0x10, !P4 ;  /* 0x00000010ff327807 */ /* 0x000fc80006000000 */
[----:B------:R-:W-:Y:S02]  /*10e0*/  IADD3 R5, P2, R5, R50, RZ ;  /* 0x0000003205057210 */ /* 0x000fe40007f5e0ff */
[----:B------:R-:W-:Y:S02]  /*10f0*/  FSETP.GEU.AND P3, PT, R4, 1.175494350822287508e-38, PT ;  /* 0x008000000400780b */ /* 0x000fe40003f6e000 */
[----:B------:R-:W-:Y:S01]  /*1100*/  SHF.R.U32.HI R50, RZ, 0x1a, R48 ;  /* 0x0000001aff327819 */ /* 0x000fe20000011630 */
[----:B------:R-:W-:-:S03]  /*1110*/  IMAD.X R49, RZ, RZ, R49, P2 ;  /* 0x000000ffff317224 */ /* 0x000fc600010e0631 */
[----:B------:R-:W-:-:S04]  /*1120*/  LOP3.LUT R50, R50, 0x20, RZ, 0xc0, !PT ;  /* 0x0000002032327812 */ /* 0x000fc800078ec0ff */
[----:B------:R-:W-:Y:S02]  /*1130*/  IADD3 R7, P4, R50, R7, RZ ;  /* 0x0000000732077210 */ /* 0x000fe40007f9e0ff */
[----:B------:R-:W-:Y:S01]  /*1140*/  SHF.R.U32.HI R50, RZ, 0x1a, R49 ;  /* 0x0000001aff327819 */ /* 0x000fe20000011631 */
[----:B------:R-:W-:-:S03]  /*1150*/  @!P3 FMUL R4, R4, 8388608 ;  /* 0x4b0000000404b820 */ /* 0x000fc60000400000 */
[----:B------:R-:W-:-:S04]  /*1160*/  LOP3.LUT R50, R50, 0x20, RZ, 0xc0, !PT ;  /* 0x0000002032327812 */ /* 0x000fc800078ec0ff */
[----:B------:R-:W-:Y:S02]  /*1170*/  IADD3 R50, P2, R50, R5, RZ ;  /* 0x0000000532327210 */ /* 0x000fe40007f5e0ff */
[----:B------:R-:W-:Y:S02]  /*1180*/  IADD3 R5, R4, -0x3f2aaaab, RZ ;  /* 0xc0d5555504057810 */ /* 0x000fe40007ffe0ff */
[----:B------:R-:W-:Y:S02]  /*1190*/  LOP3.LUT R50, R7, R50, RZ, 0xfc, !PT ;  /* 0x0000003207327212 */ /* 0x000fe400078efcff */
[----:B------:R-:W-:-:S04]  /*11a0*/  LOP3.LUT R5, R5, 0xff800000, RZ, 0xc0, !PT ;  /* 0xff80000005057812 */ /* 0x000fc800078ec0ff */
[----:B------:R-:W-:Y:S01]  /*11b0*/  I2FP.F32.S32 R52, R5 ;  /* 0x0000000500347245 */ /* 0x000fe20000201400 */
[C---:B------:R-:W-:Y:S01]  /*11c0*/  IMAD.IADD R7, R4.reuse, 0x1, -R5 ;  /* 0x0000000104077824 */ /* 0x040fe200078e0a05 */
[----:B------:R-:W-:Y:S02]  /*11d0*/  FSEL R5, RZ, -23, P3 ;  /* 0xc1b80000ff057808 */ /* 0x000fe40001800000 */
[----:B------:R-:W-:Y:S01]  /*11e0*/  ISETP.GE.U32.AND P3, PT, R4, 0x7f800000, PT ;  /* 0x7f8000000400780c */ /* 0x000fe20003f66070 */
[----:B------:R-:W-:Y:S02]  /*11f0*/  FADD R7, R7, -1 ;  /* 0xbf80000007077421 */ /* 0x000fe40000000000 */
[----:B------:R-:W-:Y:S02]  /*1200*/  FFMA.FTZ R5, R52, 1.1920928955078125e-07, R5 ;  /* 0x3400000034057823 */ /* 0x000fe40000010005 */
[----:B------:R-:W-:-:S04]  /*1210*/  FFMA.FTZ R46, R7, -R46, 0.14084610342979431152 ;  /* 0x3e1039f6072e7423 */ /* 0x000fc8000001082e */
[----:B------:R-:W-:-:S04]  /*1220*/  FFMA.FTZ R46, R7, R46, -0.12148627638816833496 ;  /* 0xbdf8cdcc072e7423 */ /* 0x000fc8000001002e */
[----:B------:R-:W-:-:S04]  /*1230*/  FFMA.FTZ R46, R7, R46, 0.13980610668659210205 ;  /* 0x3e0f2955072e7423 */ /* 0x000fc8000001002e */
[----:B------:R-:W-:-:S04]  /*1240*/  FFMA.FTZ R46, R7, R46, -0.16684235632419586182 ;  /* 0xbe2ad8b9072e7423 */ /* 0x000fc8000001002e */
[----:B------:R-:W-:-:S04]  /*1250*/  FFMA.FTZ R46, R7, R46, 0.20012299716472625732 ;  /* 0x3e4ced0b072e7423 */ /* 0x000fc8000001002e */
[----:B------:R-:W-:-:S04]  /*1260*/  FFMA.FTZ R46, R7, R46, -0.24999669194221496582 ;  /* 0xbe7fff22072e7423 */ /* 0x000fc8000001002e */
[----:B------:R-:W-:-:S04]  /*1270*/  FFMA.FTZ R46, R7, R46, 0.33333182334899902344 ;  /* 0x3eaaaa78072e7423 */ /* 0x000fc8000001002e */
[----:B------:R-:W-:-:S04]  /*1280*/  FFMA.FTZ R46, R7, R46, -0.5 ;  /* 0xbf000000072e7423 */ /* 0x000fc8000001002e */
[----:B------:R-:W-:-:S04]  /*1290*/  FMUL R46, R7, R46 ;  /* 0x0000002e072e7220 */ /* 0x000fc80000400000 */
[----:B------:R-:W-:-:S04]  /*12a0*/  FFMA.FTZ R46, R7, R46, R7 ;  /* 0x0000002e072e7223 */ /* 0x000fc80000010007 */
[----:B------:R-:W-:Y:S01]  /*12b0*/  FFMA.FTZ R7, R5, 0.69314718246459960938, R46 ;  /* 0x3f31721805077823 */ /* 0x000fe2000001002e */
[----:B------:R-:W-:-:S04]  /*12c0*/  @P3 IMAD.MOV.U32 R5, RZ, RZ, 0x7f800000 ;  /* 0x7f800000ff053424 */ /* 0x000fc800078e00ff */
[----:B------:R-:W-:Y:S01]  /*12d0*/  @P3 FFMA.FTZ R7, R4, R5, +INF ;  /* 0x7f80000004073423 */ /* 0x000fe20000010005 */
[----:B------:R-:W-:Y:S01]  /*12e0*/  LOP3.LUT R4, R10, R26, RZ, 0xfc, !PT ;  /* 0x0000001a0a047212 */ /* 0x000fe200078efcff */
[----:B------:R-:W-:Y:S01]  /*12f0*/  IMAD.MOV.U32 R5, RZ, RZ, 0x2 ;  /* 0x00000002ff057424 */ /* 0x000fe200078e00ff */
[----:B------:R-:W-:-:S03]  /*1300*/  ISETP.GT.AND P3, PT, R6, RZ, PT ;  /* 0x000000ff0600720c */ /* 0x000fc60003f64270 */
[----:B------:R-:W-:-:S06]  /*1310*/  IMAD.WIDE R4, R4, R5, c[0x0][0x160] ;  /* 0x0000580004047625 */ /* 0x000fcc00078e0205 */
[----:B------:R-:W2:Y:S01]  /*1320*/  LDG.E.EL.64 R4, [R4.64] ;  /* 0x0000000404047981 */ /* 0x000ea2000c2e1b00 */
[----:B------:R-:W-:Y:S01]  /*1330*/  FMUL.M8 R7, R7, 0.36067375540733337402 ;  /* 0x3eb8aa3b07077820 */ /* 0x000fe20000700000 */
[----:B------:R-:W-:Y:S01]  /*1340*/  IMAD.X R49, RZ, RZ, R49, P2 ;  /* 0x000000ffff317224 */ /* 0x000fe200010e0631 */
[----:B------:R-:W-:Y:S01]  /*1350*/  I2FP.F32.S32 R44, R44 ;  /* 0x0000002c002c7245 */ /* 0x000fe20000201400 */
[----:B------:R-:W-:Y:S01]  /*1360*/  IMAD.X R48, RZ, RZ, R48, P4 ;  /* 0x000000ffff307224 */ /* 0x000fe200020e0630 */
[----:B------:R-:W-:Y:S01]  /*1370*/  ISETP.GE.AND P4, PT, R47, 0x8, PT ;  /* 0x000000082f00780c */ /* 0x000fe20003f86270 */
[----:B------:R-:W-:Y:S01]  /*1380*/  WARPSYNC 0xffffffff ;  /* 0xffffffff00007948 */ /* 0x000fe20003800000 */
[----:B------:R-:W0:Y:S01]  /*1390*/  F2I.S64.TRUNC R6, R7 ;  /* 0x0000000700067311 */ /* 0x000e22000020d900 */
[----:B------:R-:W-:Y:S01]  /*13a0*/  SHF.R.S32.HI R46, RZ, 0x1f, R47 ;  /* 0x0000001fff2e7819 */ /* 0x000fe2000001142f */
[----:B------:R-:W-:Y:S01]  /*13b0*/  BAR.SYNC.DEFER_BLOCKING 0x0 ;  /* 0x0000000000007b1d */ /* 0x000fe20000010000 */
[----:B0-----:R-:W-:-:S05]  /*13c0*/  IADD3 R6, P2, R6, 0x8, RZ ;  /* 0x0000000806067810 */ /* 0x001fca0007f5e0ff */
[----:B------:R-:W-:Y:S01]  /*13d0*/  IMAD.X R51, RZ, RZ, R7, P2 ;  /* 0x000000ffff337224 */ /* 0x000fe200010e0607 */
[----:B------:R-:W-:Y:S02]  /*13e0*/  ISETP.LT.U32.AND P2, PT, R6, 0xf, PT ;  /* 0x0000000f0600780c */ /* 0x000fe40003f41070 */
[----:B------:R-:W-:Y:S02]  /*13f0*/  FSEL R7, RZ, -23, P1 ;  /* 0xc1b80000ff077808 */ /* 0x000fe40000800000 */
[----:B------:R-:W-:-:S03]  /*1400*/  ISETP.LT.AND.EX P2, PT, R51, RZ, PT, P2 ;  /* 0x000000ff3300720c */ /* 0x000fc60003f41320 */
[----:B------:R-:W-:Y:S01]  /*1410*/  FFMA.FTZ R7, R44, 1.1920928955078125e-07, R7 ;  /* 0x340000002c077823 */ /* 0x000fe20000010007 */
[----:B------:R-:W-:Y:S02]  /*1420*/  @P4 SEL R47, R6, 0xf, P2 ;  /* 0x0000000f062f4807 */ /* 0x000fe40001000000 */
[----:B------:R-:W-:Y:S01]  /*1430*/  LOP3.LUT R6, R48, R49, RZ, 0xfc, !PT ;  /* 0x0000003130067212 */ /* 0x000fe200078efcff */
[----:B------:R-:W-:Y:S01]  /*1440*/  FFMA.FTZ R7, R7, 0.69314718246459960938, R36 ;  /* 0x3f31721807077823 */ /* 0x000fe20000010024 */
[----:B------:R-:W-:Y:S02]  /*1450*/  I2FP.F32.S32 R49, R42 ;  /* 0x0000002a00317245 */ /* 0x000fe40000201400 */
[----:B------:R-:W-:Y:S02]  /*1460*/  FSEL R42, RZ, -23, P6 ;  /* 0xc1b80000ff2a7808 */ /* 0x000fe40003000000 */
[----:B------:R-:W-:Y:S02]  /*1470*/  I2FP.F32.S32 R44, R41 ;  /* 0x00000029002c7245 */ /* 0x000fe40000201400 */
[----:B------:R-:W-:Y:S01]  /*1480*/  FSEL R41, RZ, -23, P5 ;  /* 0xc1b80000ff297808 */ /* 0x000fe20002800000 */
[----:B------:R-:W-:Y:S01]  /*1490*/  FFMA.FTZ R42, R49, 1.1920928955078125e-07, R42 ;  /* 0x34000000312a7823 */ /* 0x000fe2000001002a */
[----:B------:R-:W-:-:S02]  /*14a0*/  SEL R49, RZ, 0x10, !P0 ;  /* 0x00000010ff317807 */ /* 0x000fc40004000000 */
[----:B------:R-:W-:Y:S01]  /*14b0*/  @P4 SEL R46, R51, RZ, P2 ;  /* 0x000000ff332e4207 */ /* 0x000fe20001000000 */
[----:B------:R-:W-:Y:S01]  /*14c0*/  FFMA.FTZ R41, R44, 1.1920928955078125e-07, R41 ;  /* 0x340000002c297823 */ /* 0x000fe20000010029 */
[----:B------:R-:W-:Y:S01]  /*14d0*/  SEL R44, RZ, 0x10, !P3 ;  /* 0x00000010ff2c7807 */ /* 0x000fe20005800000 */
[----:B------:R-:W-:Y:S01]  /*14e0*/  FFMA.FTZ R37, R42, 0.69314718246459960938, R37 ;  /* 0x3f3172182a257823 */ /* 0x000fe20000010025 */
[----:B------:R-:W-:Y:S01]  /*14f0*/  IADD3 R40, P0, R40, R49, RZ ;  /* 0x0000003128287210 */ /* 0x000fe20007f1e0ff */
[----:B------:R-:W-:Y:S01]  /*1500*/  FFMA.FTZ R38, R41, 0.69314718246459960938, R38 ;  /* 0x3f31721829267823 */ /* 0x000fe20000010026 */
[----:B------:R-:W-:Y:S02]  /*1510*/  IADD3 R49, P1, R47, R44, RZ ;  /* 0x0000002c2f317210 */ /* 0x000fe40007f3e0ff */
[----:B------:R-:W-:Y:S01]  /*1520*/  ISETP.GE.U32.AND P3, PT, R9, 0x7f800000, PT ;  /* 0x7f8000000900780c */ /* 0x000fe20003f66070 */
[----:B------:R-:W-:Y:S01]  /*1530*/  IMAD.X R43, RZ, RZ, R43, P0 ;  /* 0x000000ffff2b7224 */ /* 0x000fe200000e062b */
[----:B------:R-:W-:Y:S01]  /*1540*/  ISETP.GE.U32.AND P2, PT, R35, 0x7f800000, PT ;  /* 0x7f8000002300780c */ /* 0x000fe20003f46070 */
[----:B------:R-:W-:Y:S01]  /*1550*/  IMAD.X R46, RZ, RZ, R46, P1 ;  /* 0x000000ffff2e7224 */ /* 0x000fe200008e062e */
[----:B------:R-:W-:-:S02]  /*1560*/  ISETP.GE.U32.AND P1, PT, R33, 0x7f800000, PT ;  /* 0x7f8000002100780c */ /* 0x000fc40003f26070 */
[----:B------:R-:W-:Y:S02]  /*1570*/  SHF.R.U32.HI R47, RZ, 0x1a, R43 ;  /* 0x0000001aff2f7819 */ /* 0x000fe4000001162b */
[----:B------:R-:W-:Y:S02]  /*1580*/  SHF.R.U32.HI R44, RZ, 0x1a, R46 ;  /* 0x0000001aff2c7819 */ /* 0x000fe4000001162e */
[----:B------:R-:W-:Y:S02]  /*1590*/  LOP3.LUT R47, R47, 0x20, RZ, 0xc0, !PT ;  /* 0x000000202f2f7812 */ /* 0x000fe400078ec0ff */
[----:B------:R-:W-:Y:S02]  /*15a0*/  LOP3.LUT R44, R44, 0x20, RZ, 0xc0, !PT ;  /* 0x000000202c2c7812 */ /* 0x000fe400078ec0ff */
[----:B------:R-:W-:Y:S02]  /*15b0*/  IADD3 R47, P5, R47, R40, RZ ;  /* 0x000000282f2f7210 */ /* 0x000fe40007fbe0ff */
[----:B------:R-:W-:-:S02]  /*15c0*/  IADD3 R44, P0, R44, R49, RZ ;  /* 0x000000312c2c7210 */ /* 0x000fc40007f1e0ff */
[----:B------:R-:W-:Y:S01]  /*15d0*/  ISETP.GE.U32.AND P4, PT, R8, 0x7f800000, PT ;  /* 0x7f8000000800780c */ /* 0x000fe20003f86070 */
[----:B------:R-:W-:Y:S01]  /*15e0*/  IMAD.X R43, RZ, RZ, R43, P5 ;  /* 0x000000ffff2b7224 */ /* 0x000fe200028e062b */
[----:B------:R-:W-:Y:S01]  /*15f0*/  LOP3.LUT R50, R50, R47, R44, 0xfe, !PT ;  /* 0x0000002f32327212 */ /* 0x000fe200078efe2c */
[----:B------:R-:W-:Y:S01]  /*1600*/  IMAD.X R46, RZ, RZ, R46, P0 ;  /* 0x000000ffff2e7224 */ /* 0x000fe200000e062e */
[----:B------:R-:W-:Y:S02]  /*1610*/  @P3 MOV R36, 0x7f800000 ;  /* 0x7f80000000243802 */ /* 0x000fe40000000f00 */
[----:B------:R-:W-:Y:S02]  /*1620*/  ISETP.GE.U32.AND P0, PT, R50, 0x20, PT ;  /* 0x000000203200780c */ /* 0x000fe40003f06070 */
[----:B------:R-:W-:Y:S01]  /*1630*/  LOP3.LUT R6, R6, R43, R46, 0xfe, !PT ;  /* 0x0000002b06067212 */ /* 0x000fe200078efe2e */
[----:B------:R-:W-:-:S03]  /*1640*/  @P3 FFMA.FTZ R37, R9, R36, +INF ;  /* 0x7f80000009253423 */ /* 0x000fc60000010024 */
[----:B------:R-:W-:Y:S01]  /*1650*/  ISETP.GE.U32.AND.EX P0, PT, R6, RZ, PT, P0 ;  /* 0x000000ff0600720c */ /* 0x000fe20003f06100 */
[----:B------:R-:W-:-:S04]  /*1660*/  @P2 IMAD.MOV.U32 R6, RZ, RZ, 0x7f800000 ;  /* 0x7f800000ff062424 */ /* 0x000fc800078e00ff */
[----:B------:R-:W-:Y:S01]  /*1670*/  @P2 FFMA.FTZ R7, R35, R6, +INF ;  /* 0x7f80000023072423 */ /* 0x000fe20000010006 */
[----:B--2---:R0:W-:Y:S02]  /*1680*/  STS.64 [R0], R4 ;  /* 0x0000000400007388 */ /* 0x0041e40000000a00 */
[----:B0-----:R-:W-:Y:S02]  /*1690*/  @P1 IMAD.MOV.U32 R4, RZ, RZ, 0x7f800000 ;  /* 0x7f800000ff041424 */ /* 0x001fe400078e00ff */
[----:B------:R-:W-:Y:S02]  /*16a0*/  @P4 IMAD.MOV.U32 R5, RZ, RZ, 0x7f800000 ;  /* 0x7f800000ff054424 */ /* 0x000fe400078e00ff */
[----:B------:R-:W-:Y:S02]  /*16b0*/  @P1 FFMA.FTZ R39, R33, R4, +INF ;  /* 0x7f80000021271423 */ /* 0x000fe40000010004 */
[----:B------:R-:W-:Y:S01]  /*16c0*/  @P4 FFMA.FTZ R38, R8, R5, +INF ;  /* 0x7f80000008264423 */ /* 0x000fe20000010005 */
[----:B------:R-:W-:Y:S06]  /*16d0*/  BAR.SYNC.DEFER_BLOCKING 0x0 ;  /* 0x0000000000007b1d */ /* 0x000fec0000010000 */
[----:B------:R-:W-:Y:S05]  /*16e0*/  @P0 BRA `(.L_x_0) ;  /* 0x0000313000000947 */ /* 0x000fea0003800000 */
[----:B------:R-:W-:Y:S01]  /*16f0*/  FMUL.M8 R7, R7, 0.36067375540733337402 ;  /* 0x3eb8aa3b07077820 */ /* 0x000fe20000700000 */
[----:B------:R-:W-:Y:S01]  /*1700*/  FSETP.NEU.AND P0, PT, R35, RZ, PT ;  /* 0x000000ff2300720b */ /* 0x000fe20003f0d000 */
[----:B------:R-:W-:Y:S01]  /*1710*/  FMUL.M8 R39, R39, 0.36067375540733337402 ;  /* 0x3eb8aa3b27277820 */ /* 0x000fe20000700000 */
[----:B------:R-:W-:Y:S01]  /*1720*/  FMUL.M8 R38, R38, 0.36067375540733337402 ;  /* 0x3eb8aa3b26267820 */ /* 0x000fe20000700000 */
[----:B------:R-:W-:Y:S01]  /*1730*/  ISETP.GE.AND P5, PT, R30, 0x8, PT ;  /* 0x000000081e00780c */ /* 0x000fe20003fa6270 */
[----:B------:R-:W-:Y:S01]  /*1740*/  FMUL.M8 R37, R37, 0.36067375540733337402 ;  /* 0x3eb8aa3b25257820 */ /* 0x000fe20000700000 */
[----:B------:R-:W-:Y:S01]  /*1750*/  FSEL R4, R7, -INF , P0 ;  /* 0xff80000007047808 */ /* 0x000fe20000000000 */
[----:B------:R-:W-:Y:S01]  /*1760*/  WARPSYNC 0xffffffff ;  /* 0xffffffff00007948 */ /* 0x000fe20003800000 */
[----:B------:R-:W-:-:S02]  /*1770*/  FSETP.NEU.AND P0, PT, R33, RZ, PT ;  /* 0x000000ff2100720b */ /* 0x000fc40003f0d000 */
[----:B------:R-:W-:Y:S02]  /*1780*/  FSETP.NEU.AND P2, PT, R9, RZ, PT ;  /* 0x000000ff0900720b */ /* 0x000fe40003f4d000 */
[----:B------:R-:W0:Y:S01]  /*1790*/  F2I.S64.TRUNC R4, R4 ;  /* 0x0000000400047311 */ /* 0x000e22000020d900 */
[----:B------:R-:W-:Y:S02]  /*17a0*/  FSEL R6, R39, -INF , P0 ;  /* 0xff80000027067808 */ /* 0x000fe40000000000 */
[----:B------:R-:W-:Y:S02]  /*17b0*/  FSETP.NEU.AND P0, PT, R8, RZ, PT ;  /* 0x000000ff0800720b */ /* 0x000fe40003f0d000 */
[----:B------:R-:W-:Y:S02]  /*17c0*/  ISETP.GE.AND P1, PT, R29, 0x8, PT ;  /* 0x000000081d00780c */ /* 0x000fe40003f26270 */
[----:B------:R-:W-:Y:S01]  /*17d0*/  FSEL R8, R38, -INF , P0 ;  /* 0xff80000026087808 */ /* 0x000fe20000000000 */
[----:B------:R-:W1:Y:S01]  /*17e0*/  F2I.S64.TRUNC R6, R6 ;  /* 0x0000000600067311 */ /* 0x000e62000020d900 */
[----:B------:R-:W-:Y:S01]  /*17f0*/  ISETP.GT.AND P3, PT, R34, RZ, PT ;  /* 0x000000ff2200720c */ /* 0x000fe20003f64270 */
[--C-:B------:R-:W-:Y:S01]  /*1800*/  IMAD.MOV.U32 R34, RZ, RZ, R30.reuse ;  /* 0x000000ffff227224 */ /* 0x100fe200078e001e */
[----:B------:R-:W-:-:S02]  /*1810*/  SHF.R.S32.HI R35, RZ, 0x1f, R30 ;  /* 0x0000001fff237819 */ /* 0x000fc4000001141e */
[----:B------:R-:W-:Y:S02]  /*1820*/  ISETP.GT.AND P4, PT, R45, RZ, PT ;  /* 0x000000ff2d00720c */ /* 0x000fe40003f84270 */
[----:B0-----:R-:W-:Y:S01]  /*1830*/  IADD3 R36, P0, R4, 0x8, RZ ;  /* 0x0000000804247810 */ /* 0x001fe20007f1e0ff */
[----:B------:R-:W0:Y:S01]  /*1840*/  F2I.S64.TRUNC R8, R8 ;  /* 0x0000000800087311 */ /* 0x000e22000020d900 */
[----:B------:R-:W-:-:S03]  /*1850*/  FSEL R4, R37, -INF , P2 ;  /* 0xff80000025047808 */ /* 0x000fc60001000000 */
[----:B------:R-:W-:Y:S01]  /*1860*/  IMAD.X R5, RZ, RZ, R5, P0 ;  /* 0x000000ffff057224 */ /* 0x000fe200000e0605 */
[----:B------:R-:W-:Y:S02]  /*1870*/  ISETP.LT.U32.AND P0, PT, R36, 0xf, PT ;  /* 0x0000000f2400780c */ /* 0x000fe40003f01070 */
[----:B-1----:R-:W-:Y:S01]  /*1880*/  IADD3 R33, P6, R6, 0x8, RZ ;  /* 0x0000000806217810 */ /* 0x002fe20007fde0ff */
[----:B------:R-:W-:Y:S01]  /*1890*/  IMAD.MOV.U32 R6, RZ, RZ, R29 ;  /* 0x000000ffff067224 */ /* 0x000fe200078e001d */
[----:B------:R-:W-:-:S03]  /*18a0*/  ISETP.LT.AND.EX P0, PT, R5, RZ, PT, P0 ;  /* 0x000000ff0500720c */ /* 0x000fc60003f01300 */
[----:B------:R-:W-:Y:S01]  /*18b0*/  IMAD.X R30, RZ, RZ, R7, P6 ;  /* 0x000000ffff1e7224 */ /* 0x000fe200030e0607 */
[----:B------:R-:W-:Y:S02]  /*18c0*/  @P5 SEL R34, R36, 0xf, P0 ;  /* 0x0000000f24225807 */ /* 0x000fe40000000000 */
[----:B------:R-:W-:Y:S02]  /*18d0*/  @P5 SEL R35, R5, RZ, P0 ;  /* 0x000000ff05235207 */ /* 0x000fe40000000000 */
[----:B------:R-:W-:Y:S01]  /*18e0*/  ISETP.LT.U32.AND P0, PT, R33, 0xf, PT ;  /* 0x0000000f2100780c */ /* 0x000fe20003f01070 */
[----:B------:R-:W1:Y:S01]  /*18f0*/  F2I.S64.TRUNC R4, R4 ;  /* 0x0000000400047311 */ /* 0x000e62000020d900 */
[----:B------:R-:W-:Y:S02]  /*1900*/  ISETP.GT.AND P6, PT, R28, RZ, PT ;  /* 0x000000ff1c00720c */ /* 0x000fe40003fc4270 */
[----:B------:R-:W-:Y:S02]  /*1910*/  ISETP.LT.AND.EX P0, PT, R30, RZ, PT, P0 ;  /* 0x000000ff1e00720c */ /* 0x000fe40003f01300 */
[----:B------:R-:W-:-:S02]  /*1920*/  ISETP.GT.AND P5, PT, R27, RZ, PT ;  /* 0x000000ff1b00720c */ /* 0x000fc40003fa4270 */
[----:B------:R-:W-:Y:S02]  /*1930*/  SHF.R.S32.HI R7, RZ, 0x1f, R29 ;  /* 0x0000001fff077819 */ /* 0x000fe4000001141d */
[----:B------:R-:W-:Y:S02]  /*1940*/  @P1 SEL R6, R33, 0xf, P0 ;  /* 0x0000000f21061807 */ /* 0x000fe40000000000 */
[----:B------:R-:W-:Y:S02]  /*1950*/  SEL R29, RZ, 0x10, !P6 ;  /* 0x00000010ff1d7807 */ /* 0x000fe40007000000 */
[----:B------:R-:W-:Y:S02]  /*1960*/  SEL R27, RZ, 0x10, !P5 ;  /* 0x00000010ff1b7807 */ /* 0x000fe40006800000 */
[----:B0-----:R-:W-:Y:S02]  /*1970*/  IADD3 R36, P2, R8, 0x8, RZ ;  /* 0x0000000808247810 */ /* 0x001fe40007f5e0ff */
[----:B------:R-:W-:-:S02]  /*1980*/  @P1 SEL R7, R30, RZ, P0 ;  /* 0x000000ff1e071207 */ /* 0x000fc40000000000 */
[----:B------:R-:W-:Y:S01]  /*1990*/  IADD3 R8, P1, R34, R29, RZ ;  /* 0x0000001d22087210 */ /* 0x000fe20007f3e0ff */
[----:B------:R-:W-:Y:S01]  /*19a0*/  IMAD.X R9, RZ, RZ, R9, P2 ;  /* 0x000000ffff097224 */ /* 0x000fe200010e0609 */
[----:B------:R-:W-:Y:S01]  /*19b0*/  IADD3 R6, P5, R6, R27, RZ ;  /* 0x0000001b06067210 */ /* 0x000fe20007fbe0ff */
[----:B------:R-:W-:Y:S01]  /*19c0*/  IMAD.MOV.U32 R27, RZ, RZ, R31 ;  /* 0x000000ffff1b7224 */ /* 0x000fe200078e001f */
[----:B-1----:R-:W-:Y:S01]  /*19d0*/  IADD3 R28, P6, R4, 0x8, RZ ;  /* 0x00000008041c7810 */ /* 0x002fe20007fde0ff */
[----:B------:R-:W-:Y:S01]  /*19e0*/  IMAD.X R4, RZ, RZ, R35, P1 ;  /* 0x000000ffff047224 */ /* 0x000fe200008e0623 */
[----:B------:R-:W-:Y:S01]  /*19f0*/  ISETP.GE.AND P2, PT, R31, 0x8, PT ;  /* 0x000000081f00780c */ /* 0x000fe20003f46270 */
[----:B------:R-:W-:Y:S01]  /*1a00*/  IMAD.X R7, RZ, RZ, R7, P5 ;  /* 0x000000ffff077224 */ /* 0x000fe200028e0607 */
[----:B------:R-:W-:Y:S01]  /*1a10*/  ISETP.GE.AND P5, PT, R32, 0x8, PT ;  /* 0x000000082000780c */ /* 0x000fe20003fa6270 */
[----:B------:R-:W-:Y:S01]  /*1a20*/  IMAD.X R30, RZ, RZ, R5, P6 ;  /* 0x000000ffff1e7224 */ /* 0x000fe200030e0605 */
[----:B------:R-:W-:-:S02]  /*1a30*/  SHF.R.U32.HI R29, RZ, 0x1a, R4 ;  /* 0x0000001aff1d7819 */ /* 0x000fc40000011604 */
[----:B------:R-:W-:Y:S02]  /*1a40*/  SHF.R.U32.HI R5, RZ, 0x1a, R7 ;  /* 0x0000001aff057819 */ /* 0x000fe40000011607 */
[----:B------:R-:W-:Y:S02]  /*1a50*/  LOP3.LUT R29, R29, 0x20, RZ, 0xc0, !PT ;  /* 0x000000201d1d7812 */ /* 0x000fe400078ec0ff */
[----:B------:R-:W-:Y:S02]  /*1a60*/  LOP3.LUT R5, R5, 0x20, RZ, 0xc0, !PT ;  /* 0x0000002005057812 */ /* 0x000fe400078ec0ff */
[----:B------:R-:W-:Y:S02]  /*1a70*/  ISETP.LT.U32.AND P0, PT, R36, 0xf, PT ;  /* 0x0000000f2400780c */ /* 0x000fe40003f01070 */
[----:B------:R-:W-:Y:S02]  /*1a80*/  ISETP.LT.U32.AND P1, PT, R28, 0xf, PT ;  /* 0x0000000f1c00780c */ /* 0x000fe40003f21070 */
[----:B------:R-:W-:-:S02]  /*1a90*/  SEL R33, RZ, 0x10, !P4 ;  /* 0x00000010ff217807 */ /* 0x000fc40006000000 */
[----:B------:R-:W-:Y:S02]  /*1aa0*/  IADD3 R5, P6, R5, R6, RZ ;  /* 0x0000000605057210 */ /* 0x000fe40007fde0ff */
[----:B------:R-:W-:Y:S02]  /*1ab0*/  IADD3 R29, P4, R29, R8, RZ ;  /* 0x000000081d1d7210 */ /* 0x000fe40007f9e0ff */
[----:B------:R-:W-:Y:S01]  /*1ac0*/  ISETP.LT.AND.EX P0, PT, R9, RZ, PT, P0 ;  /* 0x000000ff0900720c */ /* 0x000fe20003f01300 */
[----:B------:R-:W-:Y:S01]  /*1ad0*/  IMAD.X R7, RZ, RZ, R7, P6 ;  /* 0x000000ffff077224 */ /* 0x000fe200030e0607 */
[----:B------:R-:W-:Y:S01]  /*1ae0*/  ISETP.LT.AND.EX P1, PT, R30, RZ, PT, P1 ;  /* 0x000000ff1e00720c */ /* 0x000fe20003f21310 */
[----:B------:R-:W-:Y:S01]  /*1af0*/  IMAD.X R8, RZ, RZ, R4, P4 ;  /* 0x000000ffff087224 */ /* 0x000fe200020e0604 */
[----:B------:R-:W-:Y:S01]  /*1b00*/  @P2 SEL R27, R36, 0xf, P0 ;  /* 0x0000000f241b2807 */ /* 0x000fe20000000000 */
[----:B------:R-:W-:Y:S01]  /*1b10*/  IMAD.MOV.U32 R36, RZ, RZ, R32 ;  /* 0x000000ffff247224 */ /* 0x000fe200078e0020 */
[----:B------:R-:W-:-:S02]  /*1b20*/  LEA R4, P6, R5, R2, 0x7 ;  /* 0x0000000205047211 */ /* 0x000fc400078c38ff */
[----:B------:R-:W-:Y:S02]  /*1b30*/  @P5 SEL R36, R28, 0xf, P1 ;  /* 0x0000000f1c245807 */ /* 0x000fe40000800000 */
[----:B------:R-:W-:Y:S02]  /*1b40*/  LEA R6, P4, R29, R2, 0x7 ;  /* 0x000000021d067211 */ /* 0x000fe400078838ff */
[----:B------:R-:W-:Y:S02]  /*1b50*/  SHF.R.S32.HI R28, RZ, 0x1f, R32 ;  /* 0x0000001fff1c7819 */ /* 0x000fe40000011420 */
[----:B------:R-:W-:Y:S01]  /*1b60*/  @P5 SEL R28, R30, RZ, P1 ;  /* 0x000000ff1e1c5207 */ /* 0x000fe20000800000 */
[----:B------:R-:W-:Y:S01]  /*1b70*/  LDS.U16 R32, [R11+0x4] ;  /* 0x000004000b207984 */ /* 0x000fe20000000400 */
[----:B------:R-:W-:Y:S02]  /*1b80*/  LEA.HI.X R5, R5, R3, R7, 0x7, P6 ;  /* 0x0000000305057211 */ /* 0x000fe400030f3c07 */
[----:B------:R-:W-:Y:S01]  /*1b90*/  IADD3 R36, P1, R36, R33, RZ ;  /* 0x0000002124247210 */ /* 0x000fe20007f3e0ff */
[----:B------:R-:W-:Y:S01]  /*1ba0*/  LDS.U16 R30, [R11+0x8] ;  /* 0x000008000b1e7984 */ /* 0x000fe20000000400 */
[----:B------:R-:W-:-:S02]  /*1bb0*/  LEA.HI.X R7, R29, R3, R8, 0x7, P4 ;  /* 0x000000031d077211 */ /* 0x000fc400020f3c08 */
[----:B------:R-:W-:Y:S01]  /*1bc0*/  IADD3.X R29, RZ, R28, RZ, P1, !PT ;  /* 0x0000001cff1d7210 */ /* 0x000fe20000ffe4ff */
[----:B------:R-:W0:Y:S04]  /*1bd0*/  LDS.U16 R33, [R11] ;  /* 0x000000000b217984 */ /* 0x000e280000000400 */
[----:B------:R-:W1:Y:S04]  /*1be0*/  LDS.U16 R8, [R11+0xc] ;  /* 0x00000c000b087984 */ /* 0x000e680000000400 */
[----:B------:R-:W-:Y:S01]  /*1bf0*/  BAR.SYNC.DEFER_BLOCKING 0x0 ;  /* 0x0000000000007b1d */ /* 0x000fe20000010000 */
[----:B------:R-:W-:-:S02]  /*1c00*/  SEL R38, RZ, 0x10, !P3 ;  /* 0x00000010ff267807 */ /* 0x000fc40005800000 */
[----:B------:R-:W-:Y:S02]  /*1c10*/  SHF.R.U32.HI R28, RZ, 0x1a, R29 ;  /* 0x0000001aff1c7819 */ /* 0x000fe4000001161d */
[----:B------:R-:W-:Y:S02]  /*1c20*/  SHF.R.S32.HI R31, RZ, 0x1f, R31 ;  /* 0x0000001fff1f7819 */ /* 0x000fe4000001141f */
[----:B------:R-:W-:Y:S02]  /*1c30*/  @P2 SEL R31, R9, RZ, P0 ;  /* 0x000000ff091f2207 */ /* 0x000fe40000000000 */
[----:B------:R-:W-:Y:S02]  /*1c40*/  IADD3 R38, P0, R27, R38, RZ ;  /* 0x000000261b267210 */ /* 0x000fe40007f1e0ff */
[----:B------:R-:W-:Y:S01]  /*1c50*/  LOP3.LUT R9, R28, 0x20, RZ, 0xc0, !PT ;  /* 0x000000201c097812 */ /* 0x000fe200078ec0ff */
[----:B------:R2:W3:Y:S04]  /*1c60*/  LDG.E.EL.U16 R34, [R4.64] ;  /* 0x0000000404227981 */ /* 0x0004e8000c2e1500 */
[----:B------:R4:W5:Y:S01]  /*1c70*/  LDG.E.EL.U16 R6, [R6.64] ;  /* 0x0000000406067981 */ /* 0x000962000c2e1500 */
[----:B------:R-:W-:Y:S01]  /*1c80*/  IADD3 R9, P1, R9, R36, RZ ;  /* 0x0000002409097210 */ /* 0x000fe20007f3e0ff */
[----:B------:R-:W-:-:S03]  /*1c90*/  IMAD.X R31, RZ, RZ, R31, P0 ;  /* 0x000000ffff1f7224 */ /* 0x000fc600000e061f */
[----:B------:R-:W-:Y:S01]  /*1ca0*/  LEA R28, P0, R9, R2, 0x7 ;  /* 0x00000002091c7211 */ /* 0x000fe200078038ff */
[----:B------:R-:W-:Y:S01]  /*1cb0*/  IMAD.X R27, RZ, RZ, R29, P1 ;  /* 0x000000ffff1b7224 */ /* 0x000fe200008e061d */
[----:B--2---:R-:W-:-:S04]  /*1cc0*/  SHF.R.U32.HI R5, RZ, 0x1a, R31 ;  /* 0x0000001aff057819 */ /* 0x004fc8000001161f */
[----:B------:R-:W-:Y:S02]  /*1cd0*/  LOP3.LUT R5, R5, 0x20, RZ, 0xc0, !PT ;  /* 0x0000002005057812 */ /* 0x000fe400078ec0ff */
[----:B------:R-:W-:Y:S02]  /*1ce0*/  LEA.HI.X R29, R9, R3, R27, 0x7, P0 ;  /* 0x00000003091d7211 */ /* 0x000fe400000f3c1b */
[----:B------:R-:W-:-:S03]  /*1cf0*/  IADD3 R5, P0, R5, R38, RZ ;  /* 0x0000002605057210 */ /* 0x000fc60007f1e0ff */
[----:B------:R-:W2:Y:S02]  /*1d00*/  LDG.E.EL.U16 R28, [R28.64] ;  /* 0x000000041c1c7981 */ /* 0x000ea4000c2e1500 */
[----:B------:R-:W-:Y:S01]  /*1d10*/  IMAD.X R9, RZ, RZ, R31, P0 ;  /* 0x000000ffff097224 */ /* 0x000fe200000e061f */
[----:B------:R-:W-:-:S04]  /*1d20*/  LEA R4, P0, R5, R2, 0x7 ;  /* 0x0000000205047211 */ /* 0x000fc800078038ff */
[----:B------:R-:W-:-:S05]  /*1d30*/  LEA.HI.X R5, R5, R3, R9, 0x7, P0 ;  /* 0x0000000305057211 */ /* 0x000fca00000f3c09 */
[----:B----4-:R4:W2:Y:S01]  /*1d40*/  LDG.E.EL.U16 R7, [R4.64] ;  /* 0x0000000404077981 */ /* 0x0108a2000c2e1500 */
[----:B0-----:R-:W-:Y:S01]  /*1d50*/  IMAD.U32 R33, R33, 0x10000, RZ ;  /* 0x0001000021217824 */ /* 0x001fe200078e00ff */
[----:B------:R-:W-:Y:S01]  /*1d60*/  FSETP.NAN.AND P0, PT, R23, R23, PT ;  /* 0x000000171700720b */ /* 0x000fe20003f08000 */
[----:B------:R-:W-:Y:S02]  /*1d70*/  IMAD.U32 R32, R32, 0x10000, RZ ;  /* 0x0001000020207824 */ /* 0x000fe400078e00ff */
[----:B------:R-:W-:Y:S02]  /*1d80*/  IMAD.U32 R30, R30, 0x10000, RZ ;  /* 0x000100001e1e7824 */ /* 0x000fe400078e00ff */
[----:B-1----:R-:W-:Y:S02]  /*1d90*/  IMAD.U32 R8, R8, 0x10000, RZ ;  /* 0x0001000008087824 */ /* 0x002fe400078e00ff */
[----:B---3--:R-:W-:-:S04]  /*1da0*/  IMAD.U32 R34, R34, 0x10000, RZ ;  /* 0x0001000022227824 */ /* 0x008fc800078e00ff */
[----:B------:R-:W-:Y:S01]  /*1db0*/  FADD R34, R33, R34 ;  /* 0x0000002221227221 */ /* 0x000fe20000000000 */
[----:B-----5:R-:W-:-:S04]  /*1dc0*/  IMAD.U32 R9, R6, 0x10000, RZ ;  /* 0x0001000006097824 */ /* 0x020fc800078e00ff */
[----:B------:R-:W-:Y:S01]  /*1dd0*/  FSETP.GT.AND P1, PT, R23, R34, PT ;  /* 0x000000221700720b */ /* 0x000fe20003f24000 */
[----:B------:R-:W-:-:S03]  /*1de0*/  FADD R9, R32, R9 ;  /* 0x0000000920097221 */ /* 0x000fc60000000000 */
[C---:B------:R-:W-:Y:S02]  /*1df0*/  FSEL R6, R23.reuse, R34, P1 ;  /* 0x0000002217067208 */ /* 0x040fe40000800000 */
[CC--:B------:R-:W-:Y:S02]  /*1e00*/  FSETP.GT.AND P1, PT, R24.reuse, R9.reuse, PT ;  /* 0x000000091800720b */ /* 0x0c0fe40003f24000 */
[----:B----4-:R-:W-:Y:S02]  /*1e10*/  FSEL R4, R23, R6, P0 ;  /* 0x0000000617047208 */ /* 0x010fe40000000000 */
[C---:B------:R-:W-:Y:S02]  /*1e20*/  FSETP.NAN.AND P0, PT, R24.reuse, R24, PT ;  /* 0x000000181800720b */ /* 0x040fe40003f08000 */
[----:B------:R-:W-:Y:S01]  /*1e30*/  FSEL R5, R24, R9, P1 ;  /* 0x0000000918057208 */ /* 0x000fe20000800000 */
[----:B------:R-:W-:Y:S01]  /*1e40*/  FADD R6, -R4, R23 ;  /* 0x0000001704067221 */ /* 0x000fe20000000100 */
[----:B--2---:R-:W-:Y:S01]  /*1e50*/  IMAD.U32 R27, R28, 0x10000, RZ ;  /* 0x000100001c1b7824 */ /* 0x004fe200078e00ff */
[----:B------:R-:W-:Y:S01]  /*1e60*/  FADD R34, R34, -R4 ;  /* 0x8000000422227221 */ /* 0x000fe20000000000 */
[----:B------:R-:W-:Y:S01]  /*1e70*/  FSEL R5, R24, R5, P0 ;  /* 0x0000000518057208 */ /* 0x000fe20000000000 */
[----:B------:R-:W-:Y:S01]  /*1e80*/  FMUL R23, R6, 1.4426950216293334961 ;  /* 0x3fb8aa3b06177820 */ /* 0x000fe20000400000 */
[----:B------:R-:W-:Y:S01]  /*1e90*/  FADD R30, R30, R27 ;  /* 0x0000001b1e1e7221 */ /* 0x000fe20000000000 */
[----:B------:R-:W-:Y:S01]  /*1ea0*/  FSETP.NAN.AND P0, PT, R17, R17, PT ;  /* 0x000000111100720b */ /* 0x000fe20003f08000 */
[----:B------:R-:W-:Y:S01]  /*1eb0*/  FMUL R34, R34, 1.4426950216293334961 ;  /* 0x3fb8aa3b22227820 */ /* 0x000fe20000400000 */
[----:B------:R-:W-:Y:S01]  /*1ec0*/  FADD R6, -R5, R24 ;  /* 0x0000001805067221 */ /* 0x000fe20000000100 */
[----:B------:R-:W-:Y:S01]  /*1ed0*/  FADD R9, R9, -R5 ;  /* 0x8000000509097221 */ /* 0x000fe20000000000 */
[----:B------:R-:W-:-:S02]  /*1ee0*/  FSETP.GT.AND P2, PT, R17, R30, PT ;  /* 0x0000001e1100720b */ /* 0x000fc40003f44000 */
[----:B------:R-:W-:Y:S01]  /*1ef0*/  FMUL R24, R6, 1.4426950216293334961 ;  /* 0x3fb8aa3b06187820 */ /* 0x000fe20000400000 */
[----:B------:R-:W-:Y:S01]  /*1f00*/  IMAD.U32 R7, R7, 0x10000, RZ ;  /* 0x0001000007077824 */ /* 0x000fe200078e00ff */
[----:B------:R-:W-:Y:S01]  /*1f10*/  FSEL R6, R17, R30, P2 ;  /* 0x0000001e11067208 */ /* 0x000fe20001000000 */
[----:B------:R-:W-:Y:S01]  /*1f20*/  FMUL R9, R9, 1.4426950216293334961 ;  /* 0x3fb8aa3b09097820 */ /* 0x000fe20000400000 */
[----:B------:R-:W-:Y:S01]  /*1f30*/  FSETP.NAN.AND P2, PT, R20, R20, PT ;  /* 0x000000141400720b */ /* 0x000fe20003f48000 */
[----:B------:R-:W-:Y:S01]  /*1f40*/  FADD R7, R8, R7 ;  /* 0x0000000708077221 */ /* 0x000fe20000000000 */
[----:B------:R-:W-:Y:S02]  /*1f50*/  FSETP.GEU.AND P5, PT, R24, -126, PT ;  /* 0xc2fc00001800780b */ /* 0x000fe40003fae000 */
[----:B------:R-:W-:Y:S02]  /*1f60*/  FSEL R6, R17, R6, P0 ;  /* 0x0000000611067208 */ /* 0x000fe40000000000 */
[----:B------:R-:W-:-:S02]  /*1f70*/  FSETP.GT.AND P3, PT, R20, R7, PT ;  /* 0x000000071400720b */ /* 0x000fc40003f64000 */
[----:B------:R-:W-:Y:S01]  /*1f80*/  FSETP.GEU.AND P0, PT, R34, -126, PT ;  /* 0xc2fc00002200780b */ /* 0x000fe20003f0e000 */
[----:B------:R-:W-:Y:S01]  /*1f90*/  FADD R8, -R6, R17 ;  /* 0x0000001106087221 */ /* 0x000fe20000000100 */
[----:B------:R-:W-:Y:S01]  /*1fa0*/  FADD R30, R30, -R6 ;  /* 0x800000061e1e7221 */ /* 0x000fe20000000000 */
[----:B------:R-:W-:Y:S02]  /*1fb0*/  FSEL R17, R20, R7, P3 ;  /* 0x0000000714117208 */ /* 0x000fe40001800000 */
[----:B------:R-:W-:Y:S01]  /*1fc0*/  FMUL R27, R8, 1.4426950216293334961 ;  /* 0x3fb8aa3b081b7820 */ /* 0x000fe20000400000 */
[----:B------:R-:W-:Y:S01]  /*1fd0*/  FMUL R30, R30, 1.4426950216293334961 ;  /* 0x3fb8aa3b1e1e7820 */ /* 0x000fe20000400000 */
[----:B------:R-:W-:Y:S01]  /*1fe0*/  @!P5 FMUL R24, R24, 0.5 ;  /* 0x3f0000001818d820 */ /* 0x000fe20000400000 */
[----:B------:R-:W-:Y:S02]  /*1ff0*/  FSEL R8, R20, R17, P2 ;  /* 0x0000001114087208 */ /* 0x000fe40001000000 */
[----:B------:R-:W-:-:S02]  /*2000*/  FSETP.GEU.AND P2, PT, R27, -126, PT ;  /* 0xc2fc00001b00780b */ /* 0x000fc40003f4e000 */
[----:B------:R-:W-:Y:S01]  /*2010*/  FSETP.GEU.AND P3, PT, R30, -126, PT ;  /* 0xc2fc00001e00780b */ /* 0x000fe20003f6e000 */
[----:B------:R-:W0:Y:S01]  /*2020*/  MUFU.EX2 R24, R24 ;  /* 0x0000001800187308 */ /* 0x000e220000000800 */
[----:B------:R-:W-:Y:S01]  /*2030*/  FADD R17, -R8, R20 ;  /* 0x0000001408117221 */ /* 0x000fe20000000100 */
[----:B------:R-:W-:Y:S01]  /*2040*/  FADD R7, R7, -R8 ;  /* 0x8000000807077221 */ /* 0x000fe20000000000 */
[----:B------:R-:W-:Y:S01]  /*2050*/  FSETP.GEU.AND P1, PT, R23, -126, PT ;  /* 0xc2fc00001700780b */ /* 0x000fe20003f2e000 */
[----:B------:R-:W-:Y:S01]  /*2060*/  @!P0 FMUL R34, R34, 0.5 ;  /* 0x3f00000022228820 */ /* 0x000fe20000400000 */
[----:B------:R-:W-:Y:S01]  /*2070*/  FMUL R17, R17, 1.4426950216293334961 ;  /* 0x3fb8aa3b11117820 */ /* 0x000fe20000400000 */
[----:B------:R-:W-:Y:S01]  /*2080*/  FMUL R7, R7, 1.4426950216293334961 ;  /* 0x3fb8aa3b07077820 */ /* 0x000fe20000400000 */
[----:B------:R-:W-:-:S03]  /*2090*/  FSETP.GEU.AND P6, PT, R9, -126, PT ;  /* 0xc2fc00000900780b */ /* 0x000fc60003fce000 */
[----:B------:R-:W-:Y:S01]  /*20a0*/  @!P2 FMUL R27, R27, 0.5 ;  /* 0x3f0000001b1ba820 */ /* 0x000fe20000400000 */
[----:B------:R-:W-:Y:S01]  /*20b0*/  FSETP.GEU.AND P4, PT, R17, -126, PT ;  /* 0xc2fc00001100780b */ /* 0x000fe20003f8e000 */
[----:B------:R-:W-:Y:S01]  /*20c0*/  @!P3 FMUL R30, R30, 0.5 ;  /* 0x3f0000001e1eb820 */ /* 0x000fe20000400000 */
[----:B------:R-:W1:Y:S01]  /*20d0*/  MUFU.EX2 R34, R34 ;  /* 0x0000002200227308 */ /* 0x000e620000000800 */
[----:B0-----:R-:W-:Y:S01]  /*20e0*/  @!P5 FMUL R24, R24, R24 ;  /* 0x000000181818d220 */ /* 0x001fe20000400000 */
[----:B------:R-:W-:Y:S01]  /*20f0*/  FSETP.GEU.AND P5, PT, R7, -126, PT ;  /* 0xc2fc00000700780b */ /* 0x000fe20003fae000 */
[----:B------:R-:W-:-:S04]  /*2100*/  @!P1 FMUL R23, R23, 0.5 ;  /* 0x3f00000017179820 */ /* 0x000fc80000400000 */
[----:B------:R-:W-:Y:S01]  /*2110*/  @!P6 FMUL R9, R9, 0.5 ;  /* 0x3f0000000909e820 */ /* 0x000fe20000400000 */
[----:B------:R-:W0:Y:S03]  /*2120*/  MUFU.EX2 R27, R27 ;  /* 0x0000001b001b7308 */ /* 0x000e260000000800 */
[----:B------:R-:W-:-:S05]  /*2130*/  @!P4 FMUL R17, R17, 0.5 ;  /* 0x3f0000001111c820 */ /* 0x000fca0000400000 */
[----:B------:R-:W2:Y:S01]  /*2140*/  MUFU.EX2 R30, R30 ;  /* 0x0000001e001e7308 */ /* 0x000ea20000000800 */
[----:B------:R-:W-:Y:S01]  /*2150*/  @!P5 FMUL R7, R7, 0.5 ;  /* 0x3f0000000707d820 */ /* 0x000fe20000400000 */
[----:B-1----:R-:W-:Y:S01]  /*2160*/  @!P0 FMUL R34, R34, R34 ;  /* 0x0000002222228220 */ /* 0x002fe20000400000 */
[----:B------:R-:W-:-:S05]  /*2170*/  FSETP.NEU.AND P0, PT, R6, -INF , PT ;  /* 0xff8000000600780b */ /* 0x000fca0003f0d000 */
[----:B------:R-:W1:Y:S01]  /*2180*/  MUFU.EX2 R23, R23 ;  /* 0x0000001700177308 */ /* 0x000e620000000800 */
[----:B0-----:R-:W-:Y:S01]  /*2190*/  @!P2 FMUL R27, R27, R27 ;  /* 0x0000001b1b1ba220 */ /* 0x001fe20000400000 */
[----:B------:R-:W-:-:S04]  /*21a0*/  FSETP.NEU.AND P2, PT, R8, -INF , PT ;  /* 0xff8000000800780b */ /* 0x000fc80003f4d000 */
[----:B------:R-:W-:Y:S02]  /*21b0*/  FSEL R27, R27, 1, P0 ;  /* 0x3f8000001b1b7808 */ /* 0x000fe40000000000 */
[----:B------:R-:W0:Y:S01]  /*21c0*/  MUFU.EX2 R9, R9 ;  /* 0x0000000900097308 */ /* 0x000e220000000800 */
[----:B--2---:R-:W-:-:S05]  /*21d0*/  @!P3 FMUL R30, R30, R30 ;  /* 0x0000001e1e1eb220 */ /* 0x004fca0000400000 */
[----:B------:R-:W-:Y:S02]  /*21e0*/  FSEL R30, R30, 1, P0 ;  /* 0x3f8000001e1e7808 */ /* 0x000fe40000000000 */
[----:B------:R-:W2:Y:S01]  /*21f0*/  MUFU.EX2 R28, R17 ;  /* 0x00000011001c7308 */ /* 0x000ea20000000800 */
[----:B------:R-:W-:Y:S01]  /*2200*/  ISETP.GE.U32.AND P0, PT, R26, 0x1f8, PT ;  /* 0x000001f81a00780c */ /* 0x000fe20003f06070 */
[----:B-1----:R-:W-:Y:S01]  /*2210*/  @!P1 FMUL R23, R23, R23 ;  /* 0x0000001717179220 */ /* 0x002fe20000400000 */
[----:B------:R-:W-:Y:S01]  /*2220*/  FSETP.NEU.AND P1, PT, R5, -INF , PT ;  /* 0xff8000000500780b */ /* 0x000fe20003f2d000 */
[----:B------:R-:W-:-:S04]  /*2230*/  FFMA R18, R27, R18, R30 ;  /* 0x000000121b127223 */ /* 0x000fc8000000001e */
[----:B------:R1:W3:Y:S01]  /*2240*/  MUFU.EX2 R29, R7 ;  /* 0x00000007001d7308 */ /* 0x0002e20000000800 */
[----:B0-----:R-:W-:Y:S01]  /*2250*/  @!P6 FMUL R9, R9, R9 ;  /* 0x000000090909e220 */ /* 0x001fe20000400000 */
[----:B------:R-:W-:-:S04]  /*2260*/  FSETP.NEU.AND P6, PT, R4, -INF , PT ;  /* 0xff8000000400780b */ /* 0x000fc80003fcd000 */
[----:B------:R-:W-:Y:S01]  /*2270*/  FSEL R20, R23, 1, P6 ;  /* 0x3f80000017147808 */ /* 0x000fe20003000000 */
[----:B------:R-:W-:Y:S01]  /*2280*/  IMAD.MOV.U32 R23, RZ, RZ, R4 ;  /* 0x000000ffff177224 */ /* 0x000fe200078e0004 */
[----:B--2---:R-:W-:Y:S01]  /*2290*/  @!P4 FMUL R28, R28, R28 ;  /* 0x0000001c1c1cc220 */ /* 0x004fe20000400000 */
[----:B-1----:R-:W-:Y:S02]  /*22a0*/  FSEL R7, R24, 1, P1 ;  /* 0x3f80000018077808 */ /* 0x002fe40000800000 */
[----:B------:R-:W-:Y:S02]  /*22b0*/  FSEL R17, R34, 1, P6 ;  /* 0x3f80000022117808 */ /* 0x000fe40003000000 */
[----:B------:R-:W-:Y:S02]  /*22c0*/  FSEL R24, R9, 1, P1 ;  /* 0x3f80000009187808 */ /* 0x000fe40000800000 */
[----:B------:R-:W-:Y:S01]  /*22d0*/  FSEL R28, R28, 1, P2 ;  /* 0x3f8000001c1c7808 */ /* 0x000fe20001000000 */
[----:B---3--:R-:W-:Y:S01]  /*22e0*/  @!P5 FMUL R29, R29, R29 ;  /* 0x0000001d1d1dd220 */ /* 0x008fe20000400000 */
[----:B------:R-:W-:Y:S01]  /*22f0*/  FFMA R21, R20, R21, R17 ;  /* 0x0000001514157223 */ /* 0x000fe20000000011 */
[----:B------:R-:W-:Y:S01]  /*2300*/  FFMA R22, R7, R22, R24 ;  /* 0x0000001607167223 */ /* 0x000fe20000000018 */
[----:B------:R-:W-:Y:S01]  /*2310*/  IMAD.MOV.U32 R7, RZ, RZ, R26 ;  /* 0x000000ffff077224 */ /* 0x000fe200078e001a */
[----:B------:R-:W-:Y:S01]  /*2320*/  MOV R24, R5 ;  /* 0x0000000500187202 */ /* 0x000fe20000000f00 */
[----:B------:R-:W-:Y:S01]  /*2330*/  IMAD.MOV.U32 R17, RZ, RZ, R6 ;  /* 0x000000ffff117224 */ /* 0x000fe200078e0006 */
[----:B------:R-:W-:Y:S01]  /*2340*/  FSEL R29, R29, 1, P2 ;  /* 0x3f8000001d1d7808 */ /* 0x000fe20001000000 */
[----:B------:R-:W-:-:S04]  /*2350*/  IMAD.MOV.U32 R20, RZ, RZ, R8 ;  /* 0x000000ffff147224 */ /* 0x000fc800078e0008 */
[----:B------:R-:W-:Y:S01]  /*2360*/  FFMA R19, R28, R19, R29 ;  /* 0x000000131c137223 */ /* 0x000fe2000000001d */
[----:B------:R-:W-:Y:S01]  /*2370*/  @P0 CALL.REL.NOINC `(.L_x_1) ;  /* 0x0000001000000944 */ /* 0x000fe20003c00000 */
[----:B------:R-:W-:Y:S05]  /*2380*/  BRA `(.L_x_2) ;  /* 0xffffe00000007947 */ /* 0x000fea000383ffff */
.L_x_1:
[C---:B------:R-:W-:Y:S01]  /*2390*/  FSETP.NAN.AND P1, PT, R4.reuse, R4, PT ;  /* 0x000000040400720b */ /* 0x040fe20003f28000 */
[----:B------:R-:W0:Y:S01]  /*23a0*/  S2R R7, SR_TID.X ;  /* 0x0000000000077919 */ /* 0x000e220000002100 */
[CC--:B------:R-:W-:Y:S01]  /*23b0*/  FSETP.GT.AND P0, PT, R4.reuse, R5.reuse, PT ;  /* 0x000000050400720b */ /* 0x0c0fe20003f04000 */
[----:B------:R-:W-:Y:S01]  /*23c0*/  WARPSYNC 0xffffffff ;  /* 0xffffffff00007948 */ /* 0x000fe20003800000 */
[C---:B------:R-:W-:Y:S01]  /*23d0*/  FSEL R9, R4.reuse, R5, P1 ;  /* 0x0000000504097208 */ /* 0x040fe20000800000 */
[----:B------:R-:W-:Y:S03]  /*23e0*/  BAR.SYNC.DEFER_BLOCKING 0x0 ;  /* 0x0000000000007b1d */ /* 0x000fe60000010000 */
[----:B------:R-:W-:-:S04]  /*23f0*/  FSEL R17, R4, R9, P0 ;  /* 0x0000000904117208 */ /* 0x000fc80000000000 */
[C---:B------:R-:W-:Y:S02]  /*2400*/  FSETP.GT.AND P0, PT, R17.reuse, R6, PT ;  /* 0x000000061100720b */ /* 0x040fe40003f04000 */
[----:B------:R-:W-:-:S11]  /*2410*/  FSETP.NAN.AND P1, PT, R17, R17, PT ;  /* 0x000000111100720b */ /* 0x000fd60003f28000 */
[----:B------:R-:W-:Y:S02]  /*2420*/  @!P0 FSEL R17, R17, R6, P1 ;  /* 0x0000000611118208 */ /* 0x000fe40000800000 */
[----:B0-----:R-:W-:Y:S02]  /*2430*/  SHF.R.U32.HI R20, RZ, 0x6, R7 ;  /* 0x00000006ff147819 */ /* 0x001fe40000011607 */
[----:B------:R-:W-:Y:S02]  /*2440*/  FSETP.GT.AND P0, PT, R17, R8, PT ;  /* 0x000000081100720b */ /* 0x000fe40003f04000 */
[----:B------:R-:W-:Y:S02]  /*2450*/  LOP3.LUT R9, R7, 0x3f, RZ, 0xc0, !PT ;  /* 0x0000003f07097812 */ /* 0x000fe400078ec0ff */
[----:B------:R-:W-:Y:S02]  /*2460*/  SGXT.U32 R20, R20, 0x1 ;  /* 0x000000011414781a */ /* 0x000fe40000000000 */
[----:B------:R-:W-:Y:S01]  /*2470*/  FSETP.NAN.AND P2, PT, R17, R17, PT ;  /* 0x000000111100720b */ /* 0x000fe20003f48000 */
[----:B------:R-:W-:Y:S01]  /*2480*/  IMAD.SHL.U32 R23, R9, 0x8, RZ ;  /* 0x0000000809177824 */ /* 0x000fe200078e00ff */
[C---:B------:R-:W-:Y:S01]  /*2490*/  ISETP.GE.AND P1, PT, R7.reuse, 0x80, PT ;  /* 0x000000800700780c */ /* 0x040fe20003f26270 */
[----:B------:R-:W-:Y:S01]  /*24a0*/  IMAD.SHL.U32 R20, R20, 0x4, RZ ;  /* 0x0000000414147824 */ /* 0x000fe200078e00ff */
[----:B------:R-:W-:-:S03]  /*24b0*/  LOP3.LUT R26, R7, 0x1, RZ, 0xc0, !PT ;  /* 0x00000001071a7812 */ /* 0x000fc600078ec0ff */
[----:B------:R-:W-:Y:S02]  /*24c0*/  @!P0 FSEL R17, R17, R8, P2 ;  /* 0x0000000811118208 */ /* 0x000fe40001000000 */
[----:B------:R-:W-:Y:S02]  /*24d0*/  LOP3.LUT R20, R23, R20, RZ, 0xfc, !PT ;  /* 0x0000001417147212 */ /* 0x000fe400078efcff */
[----:B------:R-:W-:-:S03]  /*24e0*/  ISETP.NE.U32.AND P0, PT, R26, 0x1, PT ;  /* 0x000000011a00780c */ /* 0x000fc60003f05070 */
[----:B------:R-:W-:Y:S04]  /*24f0*/  STS [R20], R17 ;  /* 0x0000001114007388 */ /* 0x000fe80000000800 */
[----:B------:R-:W-:Y:S01]  /*2500*/  BAR.SYNC.DEFER_BLOCKING 0x0 ;  /* 0x0000000000007b1d */ /* 0x000fe20000010000 */
[----:B------:R-:W-:-:S05]  /*2510*/  ISETP.LT.AND P0, PT, R7, 0x80, P0 ;  /* 0x000000800700780c */ /* 0x000fca0000701270 */
[----:B------:R-:W0:Y:S04]  /*2520*/  @!P1 LDS R24, [R7.X4] ;  /* 0x0000000007189984 */ /* 0x000e280000004800 */
[----:B0-----:R-:W0:Y:S01]  /*2530*/  SHFL.BFLY PT, R23, R24, 0x1, 0x1f ;  /* 0x0c201f0018177f89 */ /* 0x001e2200000e0000 */
[C---:B------:R-:W-:Y:S02]  /*2540*/  FSETP.NAN.AND P3, PT, R24.reuse, R24, PT ;  /* 0x000000181800720b */ /* 0x040fe40003f68000 */
[----:B0-----:R-:W-:-:S04]  /*2550*/  FSETP.GT.AND P2, PT, R24, R23, PT ;  /* 0x000000171800720b */ /* 0x001fc80003f44000 */
[----:B------:R-:W-:-:S04]  /*2560*/  SEL R23, R24, R23, P2 ;  /* 0x0000001718177207 */ /* 0x000fc80001000000 */
[----:B------:R-:W-:-:S05]  /*2570*/  SEL R26, R24, R23, P3 ;  /* 0x00000017181a7207 */ /* 0x000fca0001800000 */
[----:B------:R-:W-:Y:S04]  /*2580*/  @P0 STS [R7.X4], R26 ;  /* 0x0000001a07000388 */ /* 0x000fe80000004800 */
[----:B------:R-:W-:Y:S06]  /*2590*/  BAR.SYNC.DEFER_BLOCKING 0x0 ;  /* 0x0000000000007b1d */ /* 0x000fec0000010000 */
[----:B------:R-:W0:Y:S02]  /*25a0*/  LDS R17, [R9.X8] ;  /* 0x0000000009117984 */ /* 0x000e240000008800 */
[--C-:B0-----:R-:W-:Y:S01]  /*25b0*/  FADD R5, R5, -R17.reuse ;  /* 0x8000001105057221 */ /* 0x101fe20000000000 */
[--C-:B------:R-:W-:Y:S01]  /*25c0*/  FADD R4, R4, -R17.reuse ;  /* 0x8000001104047221 */ /* 0x100fe20000000000 */
[----:B------:R-:W-:Y:S01]  /*25d0*/  BAR.SYNC.DEFER_BLOCKING 0x0 ;  /* 0x0000000000007b1d */ /* 0x000fe20000010000 */
[----:B------:R-:W-:Y:S01]  /*25e0*/  FSETP.NEU.AND P2, PT, R17, -INF , PT ;  /* 0xff8000001100780b */ /* 0x000fe20003f4d000 */
[----:B------:R-:W-:Y:S01]  /*25f0*/  FMUL R5, R5, 1.4426950216293334961 ;  /* 0x3fb8aa3b05057820 */ /* 0x000fe20000400000 */
[--C-:B------:R-:W-:Y:S01]  /*2600*/  FADD R6, R6, -R17.reuse ;  /* 0x8000001106067221 */ /* 0x100fe20000000000 */
[----:B------:R-:W-:Y:S01]  /*2610*/  FMUL R4, R4, 1.4426950216293334961 ;  /* 0x3fb8aa3b04047820 */ /* 0x000fe20000400000 */
[----:B------:R-:W-:-:S02]  /*2620*/  FADD R8, R8, -R17 ;  /* 0x8000001108087221 */ /* 0x000fc40000000000 */
[----:B------:R-:W-:Y:S01]  /*2630*/  FSEL R5, R5, RZ, P2 ;  /* 0x000000ff05057208 */ /* 0x000fe20001000000 */
[----:B------:R-:W-:Y:S01]  /*2640*/  FMUL R6, R6, 1.4426950216293334961 ;  /* 0x3fb8aa3b06067820 */ /* 0x000fe20000400000 */
[----:B------:R-:W-:Y:S01]  /*2650*/  FSEL R4, R4, RZ, P2 ;  /* 0x000000ff04047208 */ /* 0x000fe20001000000 */
[----:B------:R-:W-:Y:S01]  /*2660*/  FMUL R8, R8, 1.4426950216293334961 ;  /* 0x3fb8aa3b08087820 */ /* 0x000fe20000400000 */
[----:B------:R-:W-:Y:S02]  /*2670*/  FSETP.GEU.AND P4, PT, R5, -126, PT ;  /* 0xc2fc00000500780b */ /* 0x000fe40003f8e000 */
[----:B------:R-:W-:Y:S02]  /*2680*/  FSEL R24, R6, RZ, P2 ;  /* 0x000000ff06187208 */ /* 0x000fe40001000000 */
[----:B------:R-:W-:Y:S02]  /*2690*/  FSETP.GEU.AND P3, PT, R4, -126, PT ;  /* 0xc2fc00000400780b */ /* 0x000fe40003f6e000 */
[----:B------:R-:W-:-:S02]  /*26a0*/  FSETP.GEU.AND P5, PT, R24, -126, PT ;  /* 0xc2fc00001800780b */ /* 0x000fc40003fae000 */
[----:B------:R-:W-:-:S04]  /*26b0*/  FSEL R8, R8, RZ, P2 ;  /* 0x000000ff08087208 */ /* 0x000fc80001000000 */
[----:B------:R-:W-:Y:S01]  /*26c0*/  FSETP.GEU.AND P2, PT, R8, -126, PT ;  /* 0xc2fc00000800780b */ /* 0x000fe20003f4e000 */
[----:B------:R-:W-:-:S04]  /*26d0*/  @!P4 FMUL R5, R5, 0.5 ;  /* 0x3f0000000505c820 */ /* 0x000fc80000400000 */
[----:B------:R-:W0:Y:S01]  /*26e0*/  MUFU.EX2 R23, R5 ;  /* 0x0000000500177308 */ /* 0x000e220000000800 */
[----:B------:R-:W-:Y:S01]  /*26f0*/  @!P3 FMUL R4, R4, 0.5 ;  /* 0x3f0000000404b820 */ /* 0x000fe20000400000 */
[----:B------:R-:W-:-:S06]  /*2700*/  @!P5 FMUL R24, R24, 0.5 ;  /* 0x3f0000001818d820 */ /* 0x000fcc0000400000 */
[----:B------:R-:W1:Y:S01]  /*2710*/  MUFU.EX2 R6, R4 ;  /* 0x0000000400067308 */ /* 0x000e620000000800 */
[----:B------:R-:W-:-:S07]  /*2720*/  @!P2 FMUL R8, R8, 0.5 ;  /* 0x3f0000000808a820 */ /* 0x000fce0000400000 */
[----:B------:R-:W2:Y:S01]  /*2730*/  MUFU.EX2 R27, R24 ;  /* 0x00000018001b7308 */ /* 0x000ea20000000800 */
[----:B0-----:R-:W-:-:S04]  /*2740*/  @!P4 FMUL R23, R23, R23 ;  /* 0x000000171717c220 */ /* 0x001fc80000400000 */
[----:B------:R-:W-:-:S03]  /*2750*/  FMUL R22, R22, R23 ;  /* 0x0000001716167220 */ /* 0x000fc60000400000 */
[----:B------:R-:W0:Y:S01]  /*2760*/  MUFU.EX2 R26, R8 ;  /* 0x00000008001a7308 */ /* 0x000e220000000800 */
[----:B-1----:R-:W-:-:S04]  /*2770*/  @!P3 FMUL R6, R6, R6 ;  /* 0x000000060606b220 */ /* 0x002fc80000400000 */
[----:B------:R-:W-:Y:S01]  /*2780*/  FFMA R21, R21, R6, R22 ;  /* 0x0000000615157223 */ /* 0x000fe20000000016 */
[----:B--2---:R-:W-:-:S04]  /*2790*/  @!P5 FMUL R27, R27, R27 ;  /* 0x0000001b1b1bd220 */ /* 0x004fc80000400000 */
[----:B------:R-:W-:Y:S01]  /*27a0*/  FFMA R18, R18, R27, R21 ;  /* 0x0000001b12127223 */ /* 0x000fe20000000015 */
[----:B------:R-:W-:Y:S01]  /*27b0*/  IMAD.MOV.U32 R21, RZ, RZ, -0x8 ;  /* 0xfffffff8ff157424 */ /* 0x000fe200078e00ff */
[----:B0-----:R-:W-:-:S04]  /*27c0*/  @!P2 FMUL R26, R26, R26 ;  /* 0x0000001a1a1aa220 */ /* 0x001fc80000400000 */
[----:B------:R-:W-:-:S05]  /*27d0*/  FFMA R19, R19, R26, R18 ;  /* 0x0000001a13137223 */ /* 0x000fca0000000012 */
[----:B------:R-:W-:Y:S04]  /*27e0*/  STS [R20], R19 ;  /* 0x0000001314007388 */ /* 0x000fe80000000800 */
[----:B------:R-:W-:Y:S06]  /*27f0*/  BAR.SYNC.DEFER_BLOCKING 0x0 ;  /* 0x0000000000007b1d */ /* 0x000fec0000010000 */
[----:B------:R-:W0:Y:S04]  /*2800*/  @!P1 LDS R28, [R7.X4] ;  /* 0x00000000071c9984 */ /* 0x000e280000004800 */
[----:B0-----:R-:W0:Y:S02]  /*2810*/  SHFL.BFLY PT, R5, R28, 0x1, 0x1f ;  /* 0x0c201f001c057f89 */ /* 0x001e2400000e0000 */
[----:B0-----:R-:W-:-:S05]  /*2820*/  FADD R4, R28, R5 ;  /* 0x000000051c047221 */ /* 0x001fca0000000000 */
[----:B------:R0:W-:Y:S04]  /*2830*/  @P0 STS [R7.X4], R4 ;  /* 0x0000000407000388 */ /* 0x0001e80000004800 */
[----:B------:R-:W-:Y:S06]  /*2840*/  BAR.SYNC.DEFER_BLOCKING 0x0 ;  /* 0x0000000000007b1d */ /* 0x000fec0000010000 */
[----:B------:R0:W1:Y:S02]  /*2850*/  LDS R18, [R9.X8] ;  /* 0x0000000009127984 */ /* 0x0000640000008800 */
.L_x_5:
[----:B------:R-:W-:Y:S01]  /*2860*/  IADD3 R19, R21, 0x8, RZ ;  /* 0x0000000815137810 */ /* 0x000fe20007ffe0ff */
[----:B0-----:R-:W-:-:S03]  /*2870*/  IMAD.MOV.U32 R5, RZ, RZ, 0x2 ;  /* 0x00000002ff057424 */ /* 0x001fc600078e00ff */
[----:B------:R-:W-:Y:S01]  /*2880*/  LOP3.LUT R20, R10, R19, RZ, 0xfc, !PT ;  /* 0x000000130a147212 */ /* 0x000fe200078efcff */
[----:B------:R-:W-:-:S04]  /*2890*/  IMAD.IADD R26, R25, 0x1, R19 ;  /* 0x00000001191a7824 */ /* 0x000fc800078e0213 */
[----:B------:R-:W-:Y:S02]  /*28a0*/  IMAD.IADD R29, R26, 0x1, -R16 ;  /* 0x000000011a1d7824 */ /* 0x000fe400078e0a10 */
[----:B0-----:R-:W-:-:S03]  /*28b0*/  IMAD.WIDE R4, R20, R5, c[0x0][0x160] ;  /* 0x0000580014047625 */ /* 0x001fc600078e0205 */
[----:B------:R-:W-:-:S03]  /*28c0*/  IABS R33, R29 ;  /* 0x0000001d00217213 */ /* 0x000fc60000000000 */
[----:B------:R-:W2:Y:S01]  /*28d0*/  LDG.E.EF.64 R4, [R4.64] ;  /* 0x0000000404047981 */ /* 0x000ea2000c0e1b00 */
[----:B------:R-:W-:-:S05]  /*28e0*/  I2FP.F32.S32 R8, R33 ;  /* 0x0000002100087245 */ /* 0x000fca0000201400 */
[----:B------:R-:W-:-:S05]  /*28f0*/  FMUL R8, R8, 0.125 ;  /* 0x3e00000008087820 */ /* 0x000fca0000400000 */
[----:B------:R-:W-:-:S13]  /*2900*/  FSETP.GEU.AND P0, PT, R8, 1.175494350822287508e-38, PT ;  /* 0x008000000800780b */ /* 0x000fda0003f0e000 */
[----:B------:R-:W-:-:S05]  /*2910*/  @!P0 FMUL R8, R8, 8388608 ;  /* 0x4b00000008088820 */ /* 0x000fca0000400000 */
[----:B------:R-:W-:-:S04]  /*2920*/  IADD3 R6, R8, -0x3f2aaaab, RZ ;  /* 0xc0d5555508067810 */ /* 0x000fc80007ffe0ff */
[----:B------:R-:W-:Y:S01]  /*2930*/  LOP3.LUT R9, R6, 0xff800000, RZ, 0xc0, !PT ;  /* 0xff80000006097812 */ /* 0x000fe200078ec0ff */
[----:B------:R-:W-:-:S04]  /*2940*/  IMAD.IADD R27, R26, 0x1, -R15 ;  /* 0x000000011a1b7824 */ /* 0x000fc800078e0a0f */
[----:B------:R-:W-:Y:S02]  /*2950*/  IMAD.IADD R6, R8, 0x1, -R9 ;  /* 0x0000000108067824 */ /* 0x000fe400078e0a09 */
[----:B------:R-:W-:Y:S02]  /*2960*/  IMAD.MOV.U32 R28, RZ, RZ, 0x3e055027 ;  /* 0x3e055027ff1c7424 */ /* 0x000fe400078e00ff */
[----:B------:R-:W-:Y:S01]  /*2970*/  FADD R23, R6, -1 ;  /* 0xbf80000006177421 */ /* 0x000fe20000000000 */
[----:B------:R-:W-:-:S03]  /*2980*/  IABS R32, R27 ;  /* 0x0000001b00207213 */ /* 0x000fc60000000000 */
[----:B------:R-:W-:Y:S01]  /*2990*/  FFMA.FTZ R22, R23, -R28, 0.14084610342979431152 ;  /* 0x3e1039f617167423 */ /* 0x000fe2000001081c */
[----:B------:R-:W-:-:S03]  /*29a0*/  I2FP.F32.S32 R6, R32 ;  /* 0x0000002000067245 */ /* 0x000fc60000201400 */
[C---:B------:R-:W-:Y:S02]  /*29b0*/  FFMA.FTZ R22, R23.reuse, R22, -0.12148627638816833496 ;  /* 0xbdf8cdcc17167423 */ /* 0x040fe40000010016 */
[----:B------:R-:W-:Y:S02]  /*29c0*/  FMUL R6, R6, 0.125 ;  /* 0x3e00000006067820 */ /* 0x000fe40000400000 */
[----:B------:R-:W-:-:S03]  /*29d0*/  FFMA.FTZ R22, R23, R22, 0.13980610668659210205 ;  /* 0x3e0f295517167423 */ /* 0x000fc60000010016 */
[----:B------:R-:W-:Y:S01]  /*29e0*/  FSETP.GEU.AND P2, PT, R6, 1.175494350822287508e-38, PT ;  /* 0x008000000600780b */ /* 0x000fe20003f4e000 */
[----:B------:R-:W-:-:S04]  /*29f0*/  FFMA.FTZ R22, R23, R22, -0.16684235632419586182 ;  /* 0xbe2ad8b917167423 */ /* 0x000fc80000010016 */
[----:B------:R-:W-:-:S04]  /*2a00*/  FFMA.FTZ R22, R23, R22, 0.20012299716472625732 ;  /* 0x3e4ced0b17167423 */ /* 0x000fc80000010016 */
[----:B------:R-:W-:-:S04]  /*2a10*/  FFMA.FTZ R22, R23, R22, -0.24999669194221496582 ;  /* 0xbe7fff2217167423 */ /* 0x000fc80000010016 */
[----:B------:R-:W-:Y:S01]  /*2a20*/  FFMA.FTZ R22, R23, R22, 0.33333182334899902344 ;  /* 0x3eaaaa7817167423 */ /* 0x000fe20000010016 */
[----:B------:R-:W-:-:S03]  /*2a30*/  @!P2 FMUL R6, R6, 8388608 ;  /* 0x4b0000000606a820 */ /* 0x000fc60000400000 */
[----:B------:R-:W-:Y:S01]  /*2a40*/  FFMA.FTZ R24, R23, R22, -0.5 ;  /* 0xbf00000017187423 */ /* 0x000fe20000010016 */
[----:B------:R-:W-:Y:S02]  /*2a50*/  I2FP.F32.S32 R22, R9 ;  /* 0x0000000900167245 */ /* 0x000fe40000201400 */
[----:B------:R-:W-:-:S04]  /*2a60*/  IADD3 R9, R6, -0x3f2aaaab, RZ ;  /* 0xc0d5555506097810 */ /* 0x000fc80007ffe0ff */
[----:B------:R-:W-:Y:S02]  /*2a70*/  LOP3.LUT R9, R9, 0xff800000, RZ, 0xc0, !PT ;  /* 0xff80000009097812 */ /* 0x000fe400078ec0ff */
[----:B------:R-:W-:Y:S02]  /*2a80*/  ISETP.GT.AND P3, PT, R27, RZ, PT ;  /* 0x000000ff1b00720c */ /* 0x000fe40003f64270 */
[----:B------:R-:W-:Y:S02]  /*2a90*/  IADD3 R27, R6, -R9, RZ ;  /* 0x80000009061b7210 */ /* 0x000fe40007ffe0ff */
[----:B------:R-:W-:Y:S01]  /*2aa0*/  FSEL R7, RZ, -23, P0 ;  /* 0xc1b80000ff077808 */ /* 0x000fe20000000000 */
[C---:B------:R-:W-:Y:S02]  /*2ab0*/  IMAD.IADD R37, R26.reuse, 0x1, -R13 ;  /* 0x000000011a257824 */ /* 0x040fe400078e0a0d */
[----:B------:R-:W-:Y:S01]  /*2ac0*/  FADD R27, R27, -1 ;  /* 0xbf8000001b1b7421 */ /* 0x000fe20000000000 */
[----:B------:R-:W-:Y:S01]  /*2ad0*/  IMAD.IADD R26, R26, 0x1, -R14 ;  /* 0x000000011a1a7824 */ /* 0x000fe200078e0a0e */
[----:B------:R-:W-:-:S02]  /*2ae0*/  FFMA.FTZ R7, R22, 1.1920928955078125e-07, R7 ;  /* 0x3400000016077823 */ /* 0x000fc40000010007 */
[----:B------:R-:W-:Y:S01]  /*2af0*/  FFMA.FTZ R22, R27, -R28, 0.14084610342979431152 ;  /* 0x3e1039f61b167423 */ /* 0x000fe2000001081c */
[----:B------:R-:W-:Y:S01]  /*2b00*/  FMUL R24, R23, R24 ;  /* 0x0000001817187220 */ /* 0x000fe20000400000 */
[----:B------:R-:W-:Y:S02]  /*2b10*/  IABS R30, R37 ;  /* 0x00000025001e7213 */ /* 0x000fe40000000000 */
[----:B------:R-:W-:Y:S01]  /*2b20*/  ISETP.GT.AND P4, PT, R29, RZ, PT ;  /* 0x000000ff1d00720c */ /* 0x000fe20003f84270 */
[----:B------:R-:W-:Y:S01]  /*2b30*/  FFMA.FTZ R22, R27, R22, -0.12148627638816833496 ;  /* 0xbdf8cdcc1b167423 */ /* 0x000fe20000010016 */
[----:B------:R-:W-:Y:S01]  /*2b40*/  IABS R29, R26 ;  /* 0x0000001a001d7213 */ /* 0x000fe20000000000 */
[----:B------:R-:W-:Y:S01]  /*2b50*/  FFMA.FTZ R24, R23, R24, R23 ;  /* 0x0000001817187223 */ /* 0x000fe20000010017 */
[----:B------:R-:W-:Y:S01]  /*2b60*/  IMAD.IADD R31, R12, 0x1, R21 ;  /* 0x000000010c1f7824 */ /* 0x000fe200078e0215 */
[----:B------:R-:W-:Y:S01]  /*2b70*/  I2FP.F32.S32 R35, R30 ;  /* 0x0000001e00237245 */ /* 0x000fe20000201400 */
[----:B------:R-:W-:Y:S01]  /*2b80*/  FFMA.FTZ R22, R27, R22, 0.13980610668659210205 ;  /* 0x3e0f29551b167423 */ /* 0x000fe20000010016 */
[----:B------:R-:W-:Y:S01]  /*2b90*/  I2FP.F32.S32 R34, R29 ;  /* 0x0000001d00227245 */ /* 0x000fe20000201400 */
[----:B------:R-:W-:Y:S01]  /*2ba0*/  FFMA.FTZ R7, R7, 0.69314718246459960938, R24 ;  /* 0x3f31721807077823 */ /* 0x000fe20000010018 */
[----:B------:R-:W-:Y:S01]  /*2bb0*/  IADD3 R38, R31, 0xa, RZ ;  /* 0x0000000a1f267810 */ /* 0x000fe20007ffe0ff */
[----:B------:R-:W-:Y:S01]  /*2bc0*/  FMUL R35, R35, 0.125 ;  /* 0x3e00000023237820 */ /* 0x000fe20000400000 */
[----:B------:R-:W-:Y:S01]  /*2bd0*/  ISETP.GE.U32.AND P1, PT, R8, 0x7f800000, PT ;  /* 0x7f8000000800780c */ /* 0x000fe20003f26070 */
[----:B------:R-:W-:Y:S01]  /*2be0*/  FFMA.FTZ R24, R27, R22, -0.16684235632419586182 ;  /* 0xbe2ad8b91b187423 */ /* 0x000fe20000010016 */
[----:B------:R-:W-:Y:S01]  /*2bf0*/  FMUL R34, R34, 0.125 ;  /* 0x3e00000022227820 */ /* 0x000fe20000400000 */
[----:B------:R-:W-:-:S02]  /*2c00*/  IADD3 R36, R31, 0x8, RZ ;  /* 0x000000081f247810 */ /* 0x000fc40007ffe0ff */
[----:B------:R-:W-:Y:S01]  /*2c10*/  IABS R23, R38 ;  /* 0x0000002600177213 */ /* 0x000fe20000000000 */
[----:B------:R-:W-:Y:S01]  /*2c20*/  FFMA.FTZ R24, R27, R24, 0.20012299716472625732 ;  /* 0x3e4ced0b1b187423 */ /* 0x000fe20000010018 */
[----:B------:R-:W-:Y:S02]  /*2c30*/  FSETP.GEU.AND P0, PT, R35, 1.175494350822287508e-38, PT ;  /* 0x008000002300780b */ /* 0x000fe40003f0e000 */
[----:B------:R-:W-:Y:S01]  /*2c40*/  FSETP.GEU.AND P5, PT, R34, 1.175494350822287508e-38, PT ;  /* 0x008000002200780b */ /* 0x000fe20003fae000 */
[C---:B------:R-:W-:Y:S01]  /*2c50*/  FFMA.FTZ R40, R27.reuse, R24, -0.24999669194221496582 ;  /* 0xbe7fff221b287423 */ /* 0x040fe20000010018 */
[----:B------:R-:W-:Y:S01]  /*2c60*/  IABS R21, R36 ;  /* 0x0000002400157213 */ /* 0x000fe20000000000 */
[----:B------:R-:W-:Y:S02]  /*2c70*/  IMAD.MOV.U32 R22, RZ, RZ, R23 ;  /* 0x000000ffff167224 */ /* 0x000fe400078e0017 */
[C---:B------:R-:W-:Y:S01]  /*2c80*/  FFMA.FTZ R40, R27.reuse, R40, 0.33333182334899902344 ;  /* 0x3eaaaa781b287423 */ /* 0x040fe20000010028 */
[----:B------:R-:W-:Y:S01]  /*2c90*/  I2FP.F32.S32 R23, R21 ;  /* 0x0000001500177245 */ /* 0x000fe20000201400 */
[----:B------:R-:W-:Y:S01]  /*2ca0*/  @P1 IMAD.MOV.U32 R39, RZ, RZ, 0x7f800000 ;  /* 0x7f800000ff271424 */ /* 0x000fe200078e00ff */
[----:B------:R-:W-:Y:S01]  /*2cb0*/  I2FP.F32.S32 R24, R22 ;  /* 0x0000001600187245 */ /* 0x000fe20000201400 */
[----:B------:R-:W-:Y:S01]  /*2cc0*/  FFMA.FTZ R40, R27, R40, -0.5 ;  /* 0xbf0000001b287423 */ /* 0x000fe20000010028 */
[----:B------:R-:W-:Y:S01]  /*2cd0*/  I2FP.F32.S32 R9, R9 ;  /* 0x0000000900097245 */ /* 0x000fe20000201400 */
[----:B------:R-:W-:Y:S01]  /*2ce0*/  FMUL R23, R23, 0.125 ;  /* 0x3e00000017177820 */ /* 0x000fe20000400000 */
[----:B------:R-:W-:Y:S01]  /*2cf0*/  @P1 FFMA.FTZ R7, R8, R39, +INF ;  /* 0x7f80000008071423 */ /* 0x000fe20000010027 */
[----:B------:R-:W-:Y:S01]  /*2d00*/  FSEL R8, RZ, -23, P2 ;  /* 0xc1b80000ff087808 */ /* 0x000fe20001000000 */
[----:B------:R-:W-:Y:S01]  /*2d10*/  @!P0 FMUL R35, R35, 8388608 ;  /* 0x4b00000023238820 */ /* 0x000fe20000400000 */
[----:B------:R-:W-:Y:S01]  /*2d20*/  FMUL R24, R24, 0.125 ;  /* 0x3e00000018187820 */ /* 0x000fe20000400000 */
[----:B------:R-:W-:Y:S01]  /*2d30*/  FMUL R40, R27, R40 ;  /* 0x000000281b287220 */ /* 0x000fe20000400000 */
[----:B------:R-:W-:Y:S01]  /*2d40*/  @!P5 FMUL R34, R34, 8388608 ;  /* 0x4b0000002222d820 */ /* 0x000fe20000400000 */
[----:B------:R-:W-:Y:S01]  /*2d50*/  FSETP.GEU.AND P1, PT, R23, 1.175494350822287508e-38, PT ;  /* 0x008000001700780b */ /* 0x000fe20003f2e000 */
[----:B------:R-:W-:Y:S01]  /*2d60*/  FFMA.FTZ R8, R9, 1.1920928955078125e-07, R8 ;  /* 0x3400000009087823 */ /* 0x000fe20000010008 */
[----:B------:R-:W-:Y:S01]  /*2d70*/  IADD3 R42, R35, -0x3f2aaaab, RZ ;  /* 0xc0d55555232a7810 */ /* 0x000fe20007ffe0ff */
[----:B------:R-:W-:Y:S01]  /*2d80*/  FFMA.FTZ R9, R27, R40, R27 ;  /* 0x000000281b097223 */ /* 0x000fe2000001001b */
[----:B------:R-:W-:-:S02]  /*2d90*/  ISETP.GT.AND P2, PT, R37, RZ, PT ;  /* 0x000000ff2500720c */ /* 0x000fc40003f44270 */
[----:B------:R-:W-:Y:S02]  /*2da0*/  FSETP.GEU.AND P6, PT, R24, 1.175494350822287508e-38, PT ;  /* 0x008000001800780b */ /* 0x000fe40003fce000 */
[----:B------:R-:W-:Y:S01]  /*2db0*/  IADD3 R37, R34, -0x3f2aaaab, RZ ;  /* 0xc0d5555522257810 */ /* 0x000fe20007ffe0ff */
[----:B------:R-:W-:Y:S01]  /*2dc0*/  FFMA.FTZ R8, R8, 0.69314718246459960938, R9 ;  /* 0x3f31721808087823 */ /* 0x000fe20000010009 */
[----:B------:R-:W-:Y:S02]  /*2dd0*/  LOP3.LUT R42, R42, 0xff800000, RZ, 0xc0, !PT ;  /* 0xff8000002a2a7812 */ /* 0x000fe400078ec0ff */
[----:B------:R-:W-:-:S03]  /*2de0*/  LOP3.LUT R9, R37, 0xff800000, RZ, 0xc0, !PT ;  /* 0xff80000025097812 */ /* 0x000fc600078ec0ff */
[----:B------:R-:W-:Y:S01]  /*2df0*/  IMAD.IADD R41, R35, 0x1, -R42 ;  /* 0x0000000123297824 */ /* 0x000fe200078e0a2a */
[----:B------:R-:W-:Y:S01]  /*2e00*/  @!P1 FMUL R23, R23, 8388608 ;  /* 0x4b00000017179820 */ /* 0x000fe20000400000 */
[----:B------:R-:W-:Y:S01]  /*2e10*/  IMAD.IADD R39, R34, 0x1, -R9 ;  /* 0x0000000122277824 */ /* 0x000fe200078e0a09 */
[----:B------:R-:W-:Y:S01]  /*2e20*/  FSEL R27, RZ, -23, P1 ;  /* 0xc1b80000ff1b7808 */ /* 0x000fe20000800000 */
[----:B------:R-:W-:Y:S01]  /*2e30*/  FADD R41, R41, -1 ;  /* 0xbf80000029297421 */ /* 0x000fe20000000000 */
[----:B------:R-:W-:Y:S01]  /*2e40*/  ISETP.GT.AND P1, PT, R26, RZ, PT ;  /* 0x000000ff1a00720c */ /* 0x000fe20003f24270 */
[----:B------:R-:W-:Y:S01]  /*2e50*/  @!P6 FMUL R24, R24, 8388608 ;  /* 0x4b0000001818e820 */ /* 0x000fe20000400000 */
[----:B------:R-:W-:Y:S01]  /*2e60*/  FSEL R26, RZ, -23, P6 ;  /* 0xc1b80000ff1a7808 */ /* 0x000fe20003000000 */
[----:B------:R-:W-:Y:S01]  /*2e70*/  FADD R39, R39, -1 ;  /* 0xbf80000027277421 */ /* 0x000fe20000000000 */
[----:B------:R-:W-:Y:S01]  /*2e80*/  ISETP.GE.U32.AND P6, PT, R6, 0x7f800000, PT ;  /* 0x7f8000000600780c */ /* 0x000fe20003fc6070 */
[----:B------:R-:W-:-:S02]  /*2e90*/  FFMA.FTZ R44, R41, -R28, 0.14084610342979431152 ;  /* 0x3e1039f6292c7423 */ /* 0x000fc4000001081c */
[----:B------:R-:W-:Y:S02]  /*2ea0*/  FFMA.FTZ R48, R39, -R28, 0.14084610342979431152 ;  /* 0x3e1039f627307423 */ /* 0x000fe4000001081c */
[----:B------:R-:W-:Y:S02]  /*2eb0*/  FFMA.FTZ R46, R41, R44, -0.12148627638816833496 ;  /* 0xbdf8cdcc292e7423 */ /* 0x000fe4000001002c */
[----:B------:R-:W-:Y:S02]  /*2ec0*/  FFMA.FTZ R48, R39, R48, -0.12148627638816833496 ;  /* 0xbdf8cdcc27307423 */ /* 0x000fe40000010030 */
[----:B------:R-:W-:Y:S02]  /*2ed0*/  FFMA.FTZ R46, R41, R46, 0.13980610668659210205 ;  /* 0x3e0f2955292e7423 */ /* 0x000fe4000001002e */
[----:B------:R-:W-:Y:S02]  /*2ee0*/  FFMA.FTZ R48, R39, R48, 0.13980610668659210205 ;  /* 0x3e0f295527307423 */ /* 0x000fe40000010030 */
[----:B------:R-:W-:Y:S01]  /*2ef0*/  @P6 IMAD.MOV.U32 R45, RZ, RZ, 0x7f800000 ;  /* 0x7f800000ff2d6424 */ /* 0x000fe200078e00ff */
[----:B------:R-:W-:Y:S01]  /*2f00*/  FFMA.FTZ R46, R41, R46, -0.16684235632419586182 ;  /* 0xbe2ad8b9292e7423 */ /* 0x000fe2000001002e */
[----:B------:R-:W-:Y:S01]  /*2f10*/  FMUL.M8 R7, R7, 0.36067375540733337402 ;  /* 0x3eb8aa3b07077820 */ /* 0x000fe20000700000 */
[----:B------:R-:W-:Y:S01]  /*2f20*/  FFMA.FTZ R48, R39, R48, -0.16684235632419586182 ;  /* 0xbe2ad8b927307423 */ /* 0x000fe20000010030 */
[----:B------:R-:W-:Y:S01]  /*2f30*/  IADD3 R40, R23, -0x3f2aaaab, RZ ;  /* 0xc0d5555517287810 */ /* 0x000fe20007ffe0ff */
[----:B------:R-:W-:Y:S01]  /*2f40*/  @P6 FFMA.FTZ R8, R6, R45, +INF ;  /* 0x7f80000006086423 */ /* 0x000fe2000001002d */
[----:B------:R-:W-:Y:S01]  /*2f50*/  FFMA.FTZ R46, R41, R46, 0.20012299716472625732 ;  /* 0x3e4ced0b292e7423 */ /* 0x000fe2000001002e */
[----:B------:R-:W-:Y:S01]  /*2f60*/  IADD3 R37, R24, -0x3f2aaaab, RZ ;  /* 0xc0d5555518257810 */ /* 0x000fe20007ffe0ff */
[----:B------:R-:W-:Y:S01]  /*2f70*/  FFMA.FTZ R48, R39, R48, 0.20012299716472625732 ;  /* 0x3e4ced0b27307423 */ /* 0x000fe20000010030 */
[----:B------:R-:W-:Y:S01]  /*2f80*/  LOP3.LUT R40, R40, 0xff800000, RZ, 0xc0, !PT ;  /* 0xff80000028287812 */ /* 0x000fe200078ec0ff */
[----:B------:R-:W0:Y:S01]  /*2f90*/  F2I.S64.TRUNC R6, R7 ;  /* 0x0000000700067311 */ /* 0x000e22000020d900 */
[----:B------:R-:W-:Y:S01]  /*2fa0*/  FMUL.M8 R8, R8, 0.36067375540733337402 ;  /* 0x3eb8aa3b08087820 */ /* 0x000fe20000700000 */
[----:B------:R-:W-:Y:S01]  /*2fb0*/  FFMA.FTZ R46, R41, R46, -0.24999669194221496582 ;  /* 0xbe7fff22292e7423 */ /* 0x000fe2000001002e */
[----:B------:R-:W-:Y:S01]  /*2fc0*/  LOP3.LUT R37, R37, 0xff800000, RZ, 0xc0, !PT ;  /* 0xff80000025257812 */ /* 0x000fe200078ec0ff */
[----:B------:R-:W-:Y:S01]  /*2fd0*/  FFMA.FTZ R48, R39, R48, -0.24999669194221496582 ;  /* 0xbe7fff2227307423 */ /* 0x000fe20000010030 */
[----:B------:R-:W-:Y:S01]  /*2fe0*/  I2FP.F32.S32 R44, R40 ;  /* 0x00000028002c7245 */ /* 0x000fe20000201400 */
[----:B------:R-:W-:Y:S01]  /*2ff0*/  FFMA.FTZ R46, R41, R46, 0.33333182334899902344 ;  /* 0x3eaaaa78292e7423 */ /* 0x000fe2000001002e */
[----:B------:R-:W-:Y:S01]  /*3000*/  I2FP.F32.S32 R45, R9 ;  /* 0x00000009002d7245 */ /* 0x000fe20000201400 */
[----:B------:R-:W-:Y:S01]  /*3010*/  FFMA.FTZ R48, R39, R48, 0.33333182334899902344 ;  /* 0x3eaaaa7827307423 */ /* 0x000fe20000010030 */
[----:B------:R-:W-:Y:S01]  /*3020*/  I2FP.F32.S32 R43, R37 ;  /* 0x00000025002b7245 */ /* 0x000fe20000201400 */
[----:B------:R-:W3:Y:S01]  /*3030*/  F2I.S64.TRUNC R8, R8 ;  /* 0x0000000800087311 */ /* 0x000ee2000020d900 */
[----:B------:R-:W-:Y:S01]  /*3040*/  FFMA.FTZ R27, R44, 1.1920928955078125e-07, R27 ;  /* 0x340000002c1b7823 */ /* 0x000fe2000001001b */
[----:B------:R-:W-:Y:S01]  /*3050*/  FFMA.FTZ R46, R41, R46, -0.5 ;  /* 0xbf000000292e7423 */ /* 0x000fe2000001002e */
[----:B------:R-:W-:Y:S01]  /*3060*/  FSEL R44, RZ, -23, P5 ;  /* 0xc1b80000ff2c7808 */ /* 0x000fe20002800000 */
[----:B------:R-:W-:Y:S01]  /*3070*/  FFMA.FTZ R26, R43, 1.1920928955078125e-07, R26 ;  /* 0x340000002b1a7823 */ /* 0x000fe2000001001a */
[----:B------:R-:W-:Y:S01]  /*3080*/  FFMA.FTZ R48, R39, R48, -0.5 ;  /* 0xbf00000027307423 */ /* 0x000fe20000010030 */
[----:B------:R-:W-:Y:S01]  /*3090*/  FSEL R43, RZ, -23, P0 ;  /* 0xc1b80000ff2b7808 */ /* 0x000fe20000000000 */
[----:B------:R-:W-:Y:S01]  /*30a0*/  FMUL R46, R41, R46 ;  /* 0x0000002e292e7220 */ /* 0x000fe20000400000 */
[----:B------:R-:W-:Y:S01]  /*30b0*/  I2FP.F32.S32 R42, R42 ;  /* 0x0000002a002a7245 */ /* 0x000fe20000201400 */
[----:B------:R-:W-:Y:S01]  /*30c0*/  FFMA.FTZ R44, R45, 1.1920928955078125e-07, R44 ;  /* 0x340000002d2c7823 */ /* 0x000fe2000001002c */
[----:B------:R-:W-:Y:S01]  /*30d0*/  ISETP.GE.U32.AND P0, PT, R35, 0x7f800000, PT ;  /* 0x7f8000002300780c */ /* 0x000fe20003f06070 */
[----:B------:R-:W-:Y:S01]  /*30e0*/  FMUL R48, R39, R48 ;  /* 0x0000003027307220 */ /* 0x000fe20000400000 */
[----:B0-----:R-:W-:Y:S01]  /*30f0*/  IADD3 R45, P5, R6, 0x8, RZ ;  /* 0x00000008062d7810 */ /* 0x001fe20007fbe0ff */
[----:B------:R-:W-:Y:S01]  /*3100*/  FFMA.FTZ R42, R42, 1.1920928955078125e-07, R43 ;  /* 0x340000002a2a7823 */ /* 0x000fe2000001002b */
[----:B------:R-:W-:Y:S01]  /*3110*/  FFMA.FTZ R41, R41, R46, R41 ;  /* 0x0000002e29297223 */ /* 0x000fe20000010029 */
[----:B------:R-:W-:-:S02]  /*3120*/  FFMA.FTZ R43, R39, R48, R39 ;  /* 0x00000030272b7223 */ /* 0x000fc40000010027 */
[----:B------:R-:W-:Y:S01]  /*3130*/  IMAD.X R39, RZ, RZ, R7, P5 ;  /* 0x000000ffff277224 */ /* 0x000fe200028e0607 */
[----:B------:R-:W-:Y:S01]  /*3140*/  FFMA.FTZ R6, R42, 0.69314718246459960938, R41 ;  /* 0x3f3172182a067823 */ /* 0x000fe20000010029 */
[----:B---3--:R-:W-:Y:S01]  /*3150*/  IADD3 R42, P5, R8, 0x8, RZ ;  /* 0x00000008082a7810 */ /* 0x008fe20007fbe0ff */
[----:B------:R-:W-:Y:S01]  /*3160*/  FFMA.FTZ R8, R44, 0.69314718246459960938, R43 ;  /* 0x3f3172182c087823 */ /* 0x000fe2000001002b */
[----:B------:R-:W-:Y:S01]  /*3170*/  IMAD.IADD R43, R23, 0x1, -R40 ;  /* 0x00000001172b7824 */ /* 0x000fe200078e0a28 */
[----:B------:R-:W-:Y:S01]  /*3180*/  ISETP.GE.U32.AND P6, PT, R34, 0x7f800000, PT ;  /* 0x7f8000002200780c */ /* 0x000fe20003fc6070 */
[----:B------:R-:W-:Y:S02]  /*3190*/  IMAD.IADD R41, R24, 0x1, -R37 ;  /* 0x0000000118297824 */ /* 0x000fe400078e0a25 */
[----:B------:R-:W-:Y:S01]  /*31a0*/  @P0 IMAD.MOV.U32 R44, RZ, RZ, 0x7f800000 ;  /* 0x7f800000ff2c0424 */ /* 0x000fe200078e00ff */
[----:B------:R-:W-:Y:S01]  /*31b0*/  FADD R43, R43, -1 ;  /* 0xbf8000002b2b7421 */ /* 0x000fe20000000000 */
[----:B------:R-:W-:-:S02]  /*31c0*/  FADD R41, R41, -1 ;  /* 0xbf80000029297421 */ /* 0x000fc40000000000 */
[----:B------:R-:W-:Y:S01]  /*31d0*/  @P0 FFMA.FTZ R6, R35, R44, +INF ;  /* 0x7f80000023060423 */ /* 0x000fe2000001002c */
[-C--:B------:R-:W-:Y:S01]  /*31e0*/  FFMA.FTZ R44, R43, -R28.reuse, 0.14084610342979431152 ;  /* 0x3e1039f62b2c7423 */ /* 0x080fe2000001081c */
[----:B------:R-:W-:-:S03]  /*31f0*/  FFMA.FTZ R46, R41, -R28, 0.14084610342979431152 ;  /* 0x3e1039f6292e7423 */ /* 0x000fc6000001081c */
[----:B------:R-:W-:Y:S01]  /*3200*/  FFMA.FTZ R44, R43, R44, -0.12148627638816833496 ;  /* 0xbdf8cdcc2b2c7423 */ /* 0x000fe2000001002c */
[----:B------:R-:W-:Y:S01]  /*3210*/  FFMA.FTZ R46, R41, R46, -0.12148627638816833496 ;  /* 0xbdf8cdcc292e7423 */ /* 0x000fe2000001002e */
[----:B------:R-:W-:Y:S01]  /*3220*/  @P6 MOV R7, 0x7f800000 ;  /* 0x7f80000000076802 */ /* 0x000fe20000000f00 */
[----:B------:R-:W-:Y:S01]  /*3230*/  IMAD.X R40, RZ, RZ, R9, P5 ;  /* 0x000000ffff287224 */ /* 0x000fe200028e0609 */
[----:B------:R-:W-:Y:S01]  /*3240*/  FFMA.FTZ R44, R43, R44, 0.13980610668659210205 ;  /* 0x3e0f29552b2c7423 */ /* 0x000fe2000001002c */
[----:B------:R-:W-:Y:S01]  /*3250*/  ISETP.GE.AND P5, PT, R33, 0x8, PT ;  /* 0x000000082100780c */ /* 0x000fe20003fa6270 */
[----:B------:R-:W-:Y:S01]  /*3260*/  FFMA.FTZ R46, R41, R46, 0.13980610668659210205 ;  /* 0x3e0f2955292e7423 */ /* 0x000fe2000001002e */
[----:B------:R-:W-:Y:S01]  /*3270*/  FMUL.M8 R6, R6, 0.36067375540733337402 ;  /* 0x3eb8aa3b06067820 */ /* 0x000fe20000700000 */
[----:B------:R-:W-:Y:S01]  /*3280*/  @P6 FFMA.FTZ R8, R34, R7, +INF ;  /* 0x7f80000022086423 */ /* 0x000fe20000010007 */
[----:B------:R-:W-:Y:S01]  /*3290*/  FFMA.FTZ R44, R43, R44, -0.16684235632419586182 ;  /* 0xbe2ad8b92b2c7423 */ /* 0x000fe2000001002c */
[----:B------:R-:W-:Y:S01]  /*32a0*/  FFMA.FTZ R46, R41, R46, -0.16684235632419586182 ;  /* 0xbe2ad8b9292e7423 */ /* 0x000fe2000001002e */
[----:B------:R-:W-:Y:S01]  /*32b0*/  ISETP.LT.U32.AND P0, PT, R45, 0xf, PT ;  /* 0x0000000f2d00780c */ /* 0x000fe20003f01070 */
[----:B------:R-:W-:Y:S01]  /*32c0*/  FMUL.M8 R8, R8, 0.36067375540733337402 ;  /* 0x3eb8aa3b08087820 */ /* 0x000fe20000700000 */
[----:B------:R-:W0:Y:S01]  /*32d0*/  F2I.S64.TRUNC R6, R6 ;  /* 0x0000000600067311 */ /* 0x000e22000020d900 */
[----:B------:R-:W-:Y:S01]  /*32e0*/  FFMA.FTZ R44, R43, R44, 0.20012299716472625732 ;  /* 0x3e4ced0b2b2c7423 */ /* 0x000fe2000001002c */
[----:B------:R-:W-:Y:S01]  /*32f0*/  FFMA.FTZ R46, R41, R46, 0.20012299716472625732 ;  /* 0x3e4ced0b292e7423 */ /* 0x000fe2000001002e */
[----:B------:R-:W-:-:S02]  /*3300*/  ISETP.LT.AND.EX P0, PT, R39, RZ, PT, P0 ;  /* 0x000000ff2700720c */ /* 0x000fc40003f01300 */
[----:B------:R-:W-:Y:S01]  /*3310*/  ISETP.GE.AND P6, PT, R32, 0x8, PT ;  /* 0x000000082000780c */ /* 0x000fe20003fc6270 */
[----:B------:R-:W-:Y:S01]  /*3320*/  FFMA.FTZ R44, R43, R44, -0.24999669194221496582 ;  /* 0xbe7fff222b2c7423 */ /* 0x000fe2000001002c */
[--C-:B------:R-:W-:Y:S01]  /*3330*/  IMAD.MOV.U32 R35, RZ, RZ, R33.reuse ;  /* 0x000000ffff237224 */ /* 0x100fe200078e0021 */
[----:B------:R-:W-:Y:S01]  /*3340*/  SHF.R.S32.HI R34, RZ, 0x1f, R33 ;  /* 0x0000001fff227819 */ /* 0x000fe20000011421 */
[----:B------:R-:W3:Y:S01]  /*3350*/  F2I.S64.TRUNC R8, R8 ;  /* 0x0000000800087311 */ /* 0x000ee2000020d900 */
[----:B------:R-:W-:Y:S01]  /*3360*/  FFMA.FTZ R46, R41, R46, -0.24999669194221496582 ;  /* 0xbe7fff22292e7423 */ /* 0x000fe2000001002e */
[----:B------:R-:W-:Y:S02]  /*3370*/  @P5 SEL R35, R45, 0xf, P0 ;  /* 0x0000000f2d235807 */ /* 0x000fe40000000000 */
[----:B------:R-:W-:Y:S01]  /*3380*/  @P5 SEL R34, R39, RZ, P0 ;  /* 0x000000ff27225207 */ /* 0x000fe20000000000 */
[----:B------:R-:W-:Y:S01]  /*3390*/  FFMA.FTZ R44, R43, R44, 0.33333182334899902344 ;  /* 0x3eaaaa782b2c7423 */ /* 0x000fe2000001002c */
[----:B------:R-:W-:Y:S01]  /*33a0*/  ISETP.LT.U32.AND P0, PT, R42, 0xf, PT ;  /* 0x0000000f2a00780c */ /* 0x000fe20003f01070 */
[----:B------:R-:W-:-:S02]  /*33b0*/  FFMA.FTZ R46, R41, R46, 0.33333182334899902344 ;  /* 0x3eaaaa78292e7423 */ /* 0x000fc4000001002e */
[----:B------:R-:W-:Y:S01]  /*33c0*/  FFMA.FTZ R44, R43, R44, -0.5 ;  /* 0xbf0000002b2c7423 */ /* 0x000fe2000001002c */
[----:B------:R-:W-:Y:S01]  /*33d0*/  ISETP.LT.AND.EX P0, PT, R40, RZ, PT, P0 ;  /* 0x000000ff2800720c */ /* 0x000fe20003f01300 */
[----:B------:R-:W-:Y:S01]  /*33e0*/  FFMA.FTZ R46, R41, R46, -0.5 ;  /* 0xbf000000292e7423 */ /* 0x000fe2000001002e */
[--C-:B------:R-:W-:Y:S01]  /*33f0*/  IMAD.MOV.U32 R39, RZ, RZ, R32.reuse ;  /* 0x000000ffff277224 */ /* 0x100fe200078e0020 */
[----:B------:R-:W-:Y:S01]  /*3400*/  SHF.R.S32.HI R37, RZ, 0x1f, R32 ;  /* 0x0000001fff257819 */ /* 0x000fe20000011420 */
[----:B------:R-:W-:Y:S01]  /*3410*/  FMUL R44, R43, R44 ;  /* 0x0000002c2b2c7220 */ /* 0x000fe20000400000 */
[----:B------:R-:W-:Y:S02]  /*3420*/  @P6 SEL R39, R42, 0xf, P0 ;  /* 0x0000000f2a276807 */ /* 0x000fe40000000000 */
[----:B------:R-:W-:Y:S01]  /*3430*/  @P6 SEL R37, R40, RZ, P0 ;  /* 0x000000ff28256207 */ /* 0x000fe20000000000 */
[----:B------:R-:W-:Y:S01]  /*3440*/  FMUL R46, R41, R46 ;  /* 0x0000002e292e7220 */ /* 0x000fe20000400000 */
[----:B0-----:R-:W-:-:S02]  /*3450*/  IADD3 R42, P0, R6, 0x8, RZ ;  /* 0x00000008062a7810 */ /* 0x001fc40007f1e0ff */
[----:B------:R-:W-:Y:S01]  /*3460*/  ISETP.GE.AND P5, PT, R30, 0x8, PT ;  /* 0x000000081e00780c */ /* 0x000fe20003fa6270 */
[----:B------:R-:W-:Y:S01]  /*3470*/  FFMA.FTZ R6, R43, R44, R43 ;  /* 0x0000002c2b067223 */ /* 0x000fe2000001002b */
[----:B---3--:R-:W-:Y:S01]  /*3480*/  IADD3 R44, P6, R8, 0x8, RZ ;  /* 0x00000008082c7810 */ /* 0x008fe20007fde0ff */
[----:B------:R-:W-:Y:S01]  /*3490*/  IMAD.X R7, RZ, RZ, R7, P0 ;  /* 0x000000ffff077224 */ /* 0x000fe200000e0607 */
[----:B------:R-:W-:Y:S01]  /*34a0*/  FFMA.FTZ R33, R41, R46, R41 ;  /* 0x0000002e29217223 */ /* 0x000fe20000010029 */
[----:B------:R-:W-:Y:S02]  /*34b0*/  ISETP.LT.U32.AND P0, PT, R42, 0xf, PT ;  /* 0x0000000f2a00780c */ /* 0x000fe40003f01070 */
[C---:B------:R-:W-:Y:S02]  /*34c0*/  IADD3 R41, R31.reuse, 0xc, RZ ;  /* 0x0000000c1f297810 */ /* 0x040fe40007ffe0ff */
[----:B------:R-:W-:Y:S01]  /*34d0*/  IADD3 R31, R31, 0xe, RZ ;  /* 0x0000000e1f1f7810 */ /* 0x000fe20007ffe0ff */
[----:B------:R-:W-:Y:S01]  /*34e0*/  IMAD.X R32, RZ, RZ, R9, P6 ;  /* 0x000000ffff207224 */ /* 0x000fe200030e0609 */
[----:B------:R-:W-:-:S02]  /*34f0*/  ISETP.LT.AND.EX P0, PT, R7, RZ, PT, P0 ;  /* 0x000000ff0700720c */ /* 0x000fc40003f01300 */
[----:B------:R-:W-:Y:S02]  /*3500*/  IABS R8, R41 ;  /* 0x0000002900087213 */ /* 0x000fe40000000000 */
[----:B------:R-:W-:Y:S02]  /*3510*/  IABS R9, R31 ;  /* 0x0000001f00097213 */ /* 0x000fe40000000000 */
[----:B------:R-:W-:Y:S02]  /*3520*/  SHF.R.S32.HI R40, RZ, 0x1f, R30 ;  /* 0x0000001fff287819 */ /* 0x000fe4000001141e */
[----:B------:R-:W-:Y:S01]  /*3530*/  @P5 SEL R40, R7, RZ, P0 ;  /* 0x000000ff07285207 */ /* 0x000fe20000000000 */
[----:B------:R-:W-:Y:S01]  /*3540*/  IMAD.MOV.U32 R7, RZ, RZ, R8 ;  /* 0x000000ffff077224 */ /* 0x000fe200078e0008 */
[----:B------:R-:W-:Y:S01]  /*3550*/  ISETP.GE.AND P6, PT, R29, 0x8, PT ;  /* 0x000000081d00780c */ /* 0x000fe20003fc6270 */
[----:B------:R-:W-:Y:S02]  /*3560*/  IMAD.MOV.U32 R8, RZ, RZ, R9 ;  /* 0x000000ffff087224 */ /* 0x000fe400078e0009 */
[----:B------:R-:W-:Y:S01]  /*3570*/  IMAD.MOV.U32 R47, RZ, RZ, R30 ;  /* 0x000000ffff2f7224 */ /* 0x000fe200078e001e */
[----:B------:R-:W-:Y:S01]  /*3580*/  @P5 SEL R47, R42, 0xf, P0 ;  /* 0x0000000f2a2f5807 */ /* 0x000fe20000000000 */
[--C-:B------:R-:W-:Y:S01]  /*3590*/  IMAD.MOV.U32 R43, RZ, RZ, R29.reuse ;  /* 0x000000ffff2b7224 */ /* 0x100fe200078e001d */
[----:B------:R-:W-:-:S02]  /*35a0*/  SHF.R.S32.HI R30, RZ, 0x1f, R29 ;  /* 0x0000001fff1e7819 */ /* 0x000fc4000001141d */
[----:B------:R-:W-:Y:S02]  /*35b0*/  ISETP.LT.U32.AND P0, PT, R44, 0xf, PT ;  /* 0x0000000f2c00780c */ /* 0x000fe40003f01070 */
[----:B------:R-:W-:Y:S02]  /*35c0*/  SEL R42, RZ, 0x10, !P4 ;  /* 0x00000010ff2a7807 */ /* 0x000fe40006000000 */
[----:B------:R-:W-:Y:S02]  /*35d0*/  I2FP.F32.S32 R9, R7 ;  /* 0x0000000700097245 */ /* 0x000fe40000201400 */
[----:B------:R-:W-:Y:S02]  /*35e0*/  I2FP.F32.S32 R29, R8 ;  /* 0x00000008001d7245 */ /* 0x000fe40000201400 */
[----:B------:R-:W-:Y:S01]  /*35f0*/  ISETP.LT.AND.EX P0, PT, R32, RZ, PT, P0 ;  /* 0x000000ff2000720c */ /* 0x000fe20003f01300 */
[----:B------:R-:W-:Y:S01]  /*3600*/  FMUL R9, R9, 0.125 ;  /* 0x3e00000009097820 */ /* 0x000fe20000400000 */
[----:B------:R-:W-:Y:S01]  /*3610*/  IADD3 R35, P4, R35, R42, RZ ;  /* 0x0000002a23237210 */ /* 0x000fe20007f9e0ff */
[----:B------:R-:W-:Y:S01]  /*3620*/  FMUL R29, R29, 0.125 ;  /* 0x3e0000001d1d7820 */ /* 0x000fe20000400000 */
[----:B------:R-:W-:-:S02]  /*3630*/  SEL R42, RZ, 0x10, !P3 ;  /* 0x00000010ff2a7807 */ /* 0x000fc40005800000 */
[----:B------:R-:W-:Y:S02]  /*3640*/  @P6 SEL R43, R44, 0xf, P0 ;  /* 0x0000000f2c2b6807 */ /* 0x000fe40000000000 */
[----:B------:R-:W-:Y:S02]  /*3650*/  @P6 SEL R30, R32, RZ, P0 ;  /* 0x000000ff201e6207 */ /* 0x000fe40000000000 */
[----:B------:R-:W-:Y:S02]  /*3660*/  IADD3 R42, P0, R39, R42, RZ ;  /* 0x0000002a272a7210 */ /* 0x000fe40007f1e0ff */
[----:B------:R-:W-:Y:S02]  /*3670*/  SEL R46, RZ, 0x10, !P1 ;  /* 0x00000010ff2e7807 */ /* 0x000fe40004800000 */
[----:B------:R-:W-:Y:S02]  /*3680*/  FSETP.GEU.AND P3, PT, R9, 1.175494350822287508e-38, PT ;  /* 0x008000000900780b */ /* 0x000fe40003f6e000 */
[----:B------:R-:W-:Y:S01]  /*3690*/  FSETP.GEU.AND P1, PT, R29, 1.175494350822287508e-38, PT ;  /* 0x008000001d00780b */ /* 0x000fe20003f2e000 */
[----:B------:R-:W-:-:S02]  /*36a0*/  IMAD.X R37, RZ, RZ, R37, P0 ;  /* 0x000000ffff257224 */ /* 0x000fc400000e0625 */
[----:B------:R-:W-:Y:S01]  /*36b0*/  IMAD.X R32, RZ, RZ, R34, P4 ;  /* 0x000000ffff207224 */ /* 0x000fe200020e0622 */
[----:B------:R-:W-:Y:S02]  /*36c0*/  IADD3 R39, P4, R43, R46, RZ ;  /* 0x0000002e2b277210 */ /* 0x000fe40007f9e0ff */
[----:B------:R-:W-:Y:S02]  /*36d0*/  SHF.R.U32.HI R43, RZ, 0x1a, R37 ;  /* 0x0000001aff2b7819 */ /* 0x000fe40000011625 */
[----:B------:R-:W-:Y:S02]  /*36e0*/  SHF.R.U32.HI R34, RZ, 0x1a, R32 ;  /* 0x0000001aff227819 */ /* 0x000fe40000011620 */
[----:B------:R-:W-:Y:S01]  /*36f0*/  SEL R44, RZ, 0x10, !P2 ;  /* 0x00000010ff2c7807 */ /* 0x000fe20005000000 */
[----:B------:R-:W-:Y:S01]  /*3700*/  @!P3 FMUL R9, R9, 8388608 ;  /* 0x4b0000000909b820 */ /* 0x000fe20000400000 */
[----:B------:R-:W-:Y:S01]  /*3710*/  LOP3.LUT R43, R43, 0x20, RZ, 0xc0, !PT ;  /* 0x000000202b2b7812 */ /* 0x000fe200078ec0ff */
[----:B------:R-:W-:Y:S01]  /*3720*/  @!P1 FMUL R29, R29, 8388608 ;  /* 0x4b0000001d1d9820 */ /* 0x000fe20000400000 */
[----:B------:R-:W-:Y:S01]  /*3730*/  LOP3.LUT R34, R34, 0x20, RZ, 0xc0, !PT ;  /* 0x0000002022227812 */ /* 0x000fe200078ec0ff */
[----:B------:R-:W-:Y:S01]  /*3740*/  IMAD.X R30, RZ, RZ, R30, P4 ;  /* 0x000000ffff1e7224 */ /* 0x000fe200020e061e */
[----:B------:R-:W-:-:S02]  /*3750*/  IADD3 R47, P0, R47, R44, RZ ;  /* 0x0000002c2f2f7210 */ /* 0x000fc40007f1e0ff */
[----:B------:R-:W-:Y:S02]  /*3760*/  IADD3 R42, P4, R43, R42, RZ ;  /* 0x0000002a2b2a7210 */ /* 0x000fe40007f9e0ff */
[----:B------:R-:W-:Y:S02]  /*3770*/  IADD3 R43, R9, -0x3f2aaaab, RZ ;  /* 0xc0d55555092b7810 */ /* 0x000fe40007ffe0ff */
[----:B------:R-:W-:Y:S02]  /*3780*/  IADD3 R45, R29, -0x3f2aaaab, RZ ;  /* 0xc0d555551d2d7810 */ /* 0x000fe40007ffe0ff */
[----:B------:R-:W-:Y:S01]  /*3790*/  IADD3 R35, P2, R34, R35, RZ ;  /* 0x0000002322237210 */ /* 0x000fe20007f5e0ff */
[----:B------:R-:W-:Y:S01]  /*37a0*/  IMAD.X R34, RZ, RZ, R40, P0 ;  /* 0x000000ffff227224 */ /* 0x000fe200000e0628 */
[----:B------:R-:W-:Y:S02]  /*37b0*/  LOP3.LUT R44, R43, 0xff800000, RZ, 0xc0, !PT ;  /* 0xff8000002b2c7812 */ /* 0x000fe400078ec0ff */
[----:B------:R-:W-:Y:S01]  /*37c0*/  LOP3.LUT R48, R45, 0xff800000, RZ, 0xc0, !PT ;  /* 0xff8000002d307812 */ /* 0x000fe200078ec0ff */
[----:B------:R-:W-:Y:S01]  /*37d0*/  WARPSYNC 0xffffffff ;  /* 0xffffffff00007948 */ /* 0x000fe20003800000 */
[----:B------:R-:W-:Y:S01]  /*37e0*/  SHF.R.U32.HI R46, RZ, 0x1a, R34 ;  /* 0x0000001aff2e7819 */ /* 0x000fe20000011622 */
[----:B------:R-:W-:Y:S01]  /*37f0*/  BAR.SYNC.DEFER_BLOCKING 0x0 ;  /* 0x0000000000007b1d */ /* 0x000fe20000010000 */
[----:B------:R-:W-:Y:S01]  /*3800*/  IADD3 R45, R9, -R44, RZ ;  /* 0x8000002c092d7210 */ /* 0x000fe20007ffe0ff */
[----:B------:R-:W-:Y:S01]  /*3810*/  IMAD.IADD R43, R29, 0x1, -R48 ;  /* 0x000000011d2b7824 */ /* 0x000fe200078e0a30 */
[----:B------:R-:W-:-:S03]  /*3820*/  LOP3.LUT R46, R46, 0x20, RZ, 0xc0, !PT ;  /* 0x000000202e2e7812 */ /* 0x000fc600078ec0ff */
[----:B------:R-:W-:Y:S01]  /*3830*/  FADD R45, R45, -1 ;  /* 0xbf8000002d2d7421 */ /* 0x000fe20000000000 */
[----:B------:R-:W-:Y:S01]  /*3840*/  FADD R43, R43, -1 ;  /* 0xbf8000002b2b7421 */ /* 0x000fe20000000000 */
[----:B------:R-:W-:Y:S02]  /*3850*/  IADD3 R47, P5, R46, R47, RZ ;  /* 0x0000002f2e2f7210 */ /* 0x000fe40007fbe0ff */
[----:B------:R-:W-:Y:S01]  /*3860*/  I2FP.F32.S32 R46, R44 ;  /* 0x0000002c002e7245 */ /* 0x000fe20000201400 */
[----:B------:R-:W-:Y:S01]  /*3870*/  FFMA.FTZ R44, R43, -R28, 0.14084610342979431152 ;  /* 0x3e1039f62b2c7423 */ /* 0x000fe2000001081c */
[----:B------:R-:W-:Y:S01]  /*3880*/  LOP3.LUT R35, R35, R42, RZ, 0xfc, !PT ;  /* 0x0000002a23237212 */ /* 0x000fe200078efcff */
[----:B------:R-:W-:Y:S01]  /*3890*/  FFMA.FTZ R42, R45, -R28, 0.14084610342979431152 ;  /* 0x3e1039f62d2a7423 */ /* 0x000fe2000001081c */
[----:B------:R-:W-:Y:S01]  /*38a0*/  SHF.R.U32.HI R40, RZ, 0x1a, R30 ;  /* 0x0000001aff287819 */ /* 0x000fe2000001161e */
[----:B------:R-:W-:Y:S02]  /*38b0*/  FFMA.FTZ R44, R43, R44, -0.12148627638816833496 ;  /* 0xbdf8cdcc2b2c7423 */ /* 0x000fe4000001002c */
[----:B------:R-:W-:Y:S01]  /*38c0*/  FFMA.FTZ R42, R45, R42, -0.12148627638816833496 ;  /* 0xbdf8cdcc2d2a7423 */ /* 0x000fe2000001002a */
[----:B------:R-:W-:Y:S01]  /*38d0*/  LOP3.LUT R40, R40, 0x20, RZ, 0xc0, !PT ;  /* 0x0000002028287812 */ /* 0x000fe200078ec0ff */
[----:B------:R-:W-:-:S02]  /*38e0*/  FFMA.FTZ R44, R43, R44, 0.13980610668659210205 ;  /* 0x3e0f29552b2c7423 */ /* 0x000fc4000001002c */
[----:B------:R-:W-:Y:S01]  /*38f0*/  FFMA.FTZ R42, R45, R42, 0.13980610668659210205 ;  /* 0x3e0f29552d2a7423 */ /* 0x000fe2000001002a */
[----:B------:R-:W-:Y:S01]  /*3900*/  IADD3 R40, P0, R40, R39, RZ ;  /* 0x0000002728287210 */ /* 0x000fe20007f1e0ff */
[----:B------:R-:W-:Y:S01]  /*3910*/  FFMA.FTZ R44, R43, R44, -0.16684235632419586182 ;  /* 0xbe2ad8b92b2c7423 */ /* 0x000fe2000001002c */
[----:B------:R-:W-:Y:S01]  /*3920*/  IMAD.X R32, RZ, RZ, R32, P2 ;  /* 0x000000ffff207224 */ /* 0x000fe200010e0620 */
[----:B------:R-:W-:Y:S01]  /*3930*/  FFMA.FTZ R42, R45, R42, -0.16684235632419586182 ;  /* 0xbe2ad8b92d2a7423 */ /* 0x000fe2000001002a */
[----:B------:R-:W-:Y:S01]  /*3940*/  IMAD.X R37, RZ, RZ, R37, P4 ;  /* 0x000000ffff257224 */ /* 0x000fe200020e0625 */
[----:B------:R-:W-:Y:S01]  /*3950*/  FFMA.FTZ R44, R43, R44, 0.20012299716472625732 ;  /* 0x3e4ced0b2b2c7423 */ /* 0x000fe2000001002c */
[----:B--2---:R0:W-:Y:S01]  /*3960*/  STS.64 [R0], R4 ;  /* 0x0000000400007388 */ /* 0x0041e20000000a00 */
[----:B------:R-:W-:Y:S01]  /*3970*/  FFMA.FTZ R42, R45, R42, 0.20012299716472625732 ;  /* 0x3e4ced0b2d2a7423 */ /* 0x000fe2000001002a */
[----:B------:R-:W-:Y:S01]  /*3980*/  IMAD.X R30, RZ, RZ, R30, P0 ;  /* 0x000000ffff1e7224 */ /* 0x000fe200000e061e */
[----:B------:R-:W-:-:S02]  /*3990*/  LOP3.LUT R35, R35, R47, R40, 0xfe, !PT ;  /* 0x0000002f23237212 */ /* 0x000fc400078efe28 */
[----:B------:R-:W-:Y:S01]  /*39a0*/  LOP3.LUT R32, R32, R37, RZ, 0xfc, !PT ;  /* 0x0000002520207212 */ /* 0x000fe200078efcff */
[----:B------:R-:W-:Y:S01]  /*39b0*/  FFMA.FTZ R42, R45, R42, -0.24999669194221496582 ;  /* 0xbe7fff222d2a7423 */ /* 0x000fe2000001002a */
[----:B------:R-:W-:Y:S01]  /*39c0*/  FFMA.FTZ R44, R43, R44, -0.24999669194221496582 ;  /* 0xbe7fff222b2c7423 */ /* 0x000fe2000001002c */
[----:B0-----:R-:W-:Y:S01]  /*39d0*/  IMAD.X R5, RZ, RZ, R34, P5 ;  /* 0x000000ffff057224 */ /* 0x001fe200028e0622 */
[----:B------:R-:W-:Y:S01]  /*39e0*/  ISETP.GE.U32.AND P0, PT, R35, 0x20, PT ;  /* 0x000000202300780c */ /* 0x000fe20003f06070 */
[----:B------:R-:W-:Y:S01]  /*39f0*/  FFMA.FTZ R42, R45, R42, 0.33333182334899902344 ;  /* 0x3eaaaa782d2a7423 */ /* 0x000fe2000001002a */
[----:B------:R-:W-:Y:S02]  /*3a00*/  FSEL R39, RZ, -23, P3 ;  /* 0xc1b80000ff277808 */ /* 0x000fe40001800000 */
[----:B------:R-:W-:Y:S01]  /*3a10*/  LOP3.LUT R32, R32, R5, R30, 0xfe, !PT ;  /* 0x0000000520207212 */ /* 0x000fe200078efe1e */
[----:B------:R-:W-:Y:S01]  /*3a20*/  FFMA.FTZ R44, R43, R44, 0.33333182334899902344 ;  /* 0x3eaaaa782b2c7423 */ /* 0x000fe2000001002c */
[----:B------:R-:W-:-:S02]  /*3a30*/  FSEL R28, RZ, -23, P1 ;  /* 0xc1b80000ff1c7808 */ /* 0x000fc40000800000 */
[----:B------:R-:W-:Y:S02]  /*3a40*/  ISETP.GE.U32.AND P1, PT, R23, 0x7f800000, PT ;  /* 0x7f8000001700780c */ /* 0x000fe40003f26070 */
[----:B------:R-:W-:Y:S02]  /*3a50*/  ISETP.GE.U32.AND P2, PT, R24, 0x7f800000, PT ;  /* 0x7f8000001800780c */ /* 0x000fe40003f46070 */
[----:B------:R-:W-:Y:S02]  /*3a60*/  ISETP.GE.U32.AND P3, PT, R9, 0x7f800000, PT ;  /* 0x7f8000000900780c */ /* 0x000fe40003f66070 */
[----:B------:R-:W-:Y:S02]  /*3a70*/  ISETP.GE.U32.AND P4, PT, R29, 0x7f800000, PT ;  /* 0x7f8000001d00780c */ /* 0x000fe40003f86070 */
[----:B------:R-:W-:Y:S01]  /*3a80*/  ISETP.GE.U32.AND.EX P0, PT, R32, RZ, PT, P0 ;  /* 0x000000ff2000720c */ /* 0x000fe20003f06100 */
[----:B------:R-:W-:Y:S01]  /*3a90*/  FFMA.FTZ R42, R45, R42, -0.5 ;  /* 0xbf0000002d2a7423 */ /* 0x000fe2000001002a */
[----:B------:R-:W-:Y:S01]  /*3aa0*/  FFMA.FTZ R44, R43, R44, -0.5 ;  /* 0xbf0000002b2c7423 */ /* 0x000fe2000001002c */
[----:B------:R-:W-:-:S02]  /*3ab0*/  I2FP.F32.S32 R49, R48 ;  /* 0x0000003000317245 */ /* 0x000fc40000201400 */
[----:B------:R-:W-:Y:S01]  /*3ac0*/  FMUL R42, R45, R42 ;  /* 0x0000002a2d2a7220 */ /* 0x000fe20000400000 */
[----:B------:R-:W-:Y:S01]  /*3ad0*/  FMUL R44, R43, R44 ;  /* 0x0000002c2b2c7220 */ /* 0x000fe20000400000 */
[----:B------:R-:W-:Y:S01]  /*3ae0*/  FFMA.FTZ R39, R46, 1.1920928955078125e-07, R39 ;  /* 0x340000002e277823 */ /* 0x000fe20000010027 */
[----:B------:R-:W-:Y:S01]  /*3af0*/  FFMA.FTZ R28, R49, 1.1920928955078125e-07, R28 ;  /* 0x34000000311c7823 */ /* 0x000fe2000001001c */
[----:B------:R-:W-:Y:S01]  /*3b00*/  FFMA.FTZ R42, R45, R42, R45 ;  /* 0x0000002a2d2a7223 */ /* 0x000fe2000001002d */
[----:B------:R-:W-:Y:S01]  /*3b10*/  FFMA.FTZ R43, R43, R44, R43 ;  /* 0x0000002c2b2b7223 */ /* 0x000fe2000001002b */
[----:B------:R-:W-:Y:S02]  /*3b20*/  @P1 IMAD.MOV.U32 R4, RZ, RZ, 0x7f800000 ;  /* 0x7f800000ff041424 */ /* 0x000fe400078e00ff */
[----:B------:R-:W-:Y:S02]  /*3b30*/  @P2 IMAD.MOV.U32 R5, RZ, RZ, 0x7f800000 ;  /* 0x7f800000ff052424 */ /* 0x000fe400078e00ff */
[----:B------:R-:W-:-:S02]  /*3b40*/  @P3 IMAD.MOV.U32 R30, RZ, RZ, 0x7f800000 ;  /* 0x7f800000ff1e3424 */ /* 0x000fc400078e00ff */
[----:B------:R-:W-:Y:S01]  /*3b50*/  @P4 IMAD.MOV.U32 R32, RZ, RZ, 0x7f800000 ;  /* 0x7f800000ff204424 */ /* 0x000fe200078e00ff */
[----:B------:R-:W-:Y:S01]  /*3b60*/  FFMA.FTZ R6, R27, 0.69314718246459960938, R6 ;  /* 0x3f3172181b067823 */ /* 0x000fe20000010006 */
[----:B------:R-:W-:Y:S01]  /*3b70*/  FFMA.FTZ R26, R26, 0.69314718246459960938, R33 ;  /* 0x3f3172181a1a7823 */ /* 0x000fe20000010021 */
[----:B------:R-:W-:Y:S01]  /*3b80*/  FFMA.FTZ R39, R39, 0.69314718246459960938, R42 ;  /* 0x3f31721827277823 */ /* 0x000fe2000001002a */
[----:B------:R-:W-:Y:S01]  /*3b90*/  FFMA.FTZ R28, R28, 0.69314718246459960938, R43 ;  /* 0x3f3172181c1c7823 */ /* 0x000fe2000001002b */
[----:B------:R-:W-:Y:S01]  /*3ba0*/  @P1 FFMA.FTZ R6, R23, R4, +INF ;  /* 0x7f80000017061423 */ /* 0x000fe20000010004 */
[----:B------:R-:W-:Y:S01]  /*3bb0*/  @P2 FFMA.FTZ R26, R24, R5, +INF ;  /* 0x7f800000181a2423 */ /* 0x000fe20000010005 */
[----:B------:R-:W-:Y:S01]  /*3bc0*/  @P3 FFMA.FTZ R39, R9, R30, +INF ;  /* 0x7f80000009273423 */ /* 0x000fe2000001001e */
[----:B------:R-:W-:Y:S01]  /*3bd0*/  @P4 FFMA.FTZ R28, R29, R32, +INF ;  /* 0x7f8000001d1c4423 */ /* 0x000fe20000010020 */
[----:B------:R-:W-:Y:S06]  /*3be0*/  BAR.SYNC.DEFER_BLOCKING 0x0 ;  /* 0x0000000000007b1d */ /* 0x000fec0000010000 */
[----:B------:R-:W-:Y:S05]  /*3bf0*/  @P0 BRA `(.L_x_3) ;  /* 0x00000af000000947 */ /* 0x000fea0003800000 */
[----:B------:R-:W-:Y:S01]  /*3c00*/  FMUL.M8 R26, R26, 0.36067375540733337402 ;  /* 0x3eb8aa3b1a1a7820 */ /* 0x000fe20000700000 */
[----:B------:R-:W-:Y:S01]  /*3c10*/  FSETP.NEU.AND P0, PT, R24, RZ, PT ;  /* 0x000000ff1800720b */ /* 0x000fe20003f0d000 */
[----:B------:R-:W-:Y:S01]  /*3c20*/  FMUL.M8 R6, R6, 0.36067375540733337402 ;  /* 0x3eb8aa3b06067820 */ /* 0x000fe20000700000 */
[----:B------:R-:W-:Y:S01]  /*3c30*/  FMUL.M8 R28, R28, 0.36067375540733337402 ;  /* 0x3eb8aa3b1c1c7820 */ /* 0x000fe20000700000 */
[----:B------:R-:W-:Y:S01]  /*3c40*/  FMUL.M8 R39, R39, 0.36067375540733337402 ;  /* 0x3eb8aa3b27277820 */ /* 0x000fe20000700000 */
[----:B------:R-:W-:Y:S01]  /*3c50*/  FSEL R5, R26, -INF , P0 ;  /* 0xff8000001a057808 */ /* 0x000fe20000000000 */
[----:B------:R-:W-:Y:S01]  /*3c60*/  IMAD.MOV.U32 R24, RZ, RZ, R22 ;  /* 0x000000ffff187224 */ /* 0x000fe200078e0016 */
[----:B------:R-:W-:Y:S01]  /*3c70*/  FSETP.NEU.AND P0, PT, R23, RZ, PT ;  /* 0x000000ff1700720b */ /* 0x000fe20003f0d000 */
[----:B------:R-:W-:Y:S01]  /*3c80*/  WARPSYNC 0xffffffff ;  /* 0xffffffff00007948 */ /* 0x000fe20003800000 */
[----:B------:R-:W-:-:S02]  /*3c90*/  FSETP.NEU.AND P3, PT, R9, RZ, PT ;  /* 0x000000ff0900720b */ /* 0x000fc40003f6d000 */
[----:B------:R-:W0:Y:S01]  /*3ca0*/  F2I.S64.TRUNC R4, R5 ;  /* 0x0000000500047311 */ /* 0x000e22000020d900 */
[----:B------:R-:W-:Y:S02]  /*3cb0*/  FSEL R6, R6, -INF , P0 ;  /* 0xff80000006067808 */ /* 0x000fe40000000000 */
[----:B------:R-:W-:Y:S02]  /*3cc0*/  FSETP.NEU.AND P0, PT, R29, RZ, PT ;  /* 0x000000ff1d00720b */ /* 0x000fe40003f0d000 */
[----:B------:R-:W-:Y:S02]  /*3cd0*/  ISETP.GE.AND P6, PT, R21, 0x8, PT ;  /* 0x000000081500780c */ /* 0x000fe40003fc6270 */
[----:B------:R-:W-:Y:S01]  /*3ce0*/  ISETP.GT.AND P5, PT, R38, RZ, PT ;  /* 0x000000ff2600720c */ /* 0x000fe20003fa4270 */
[----:B------:R-:W2:Y:S01]  /*3cf0*/  F2I.S64.TRUNC R26, R6 ;  /* 0x00000006001a7311 */ /* 0x000ea2000020d900 */
[----:B------:R-:W-:Y:S02]  /*3d00*/  ISETP.GT.AND P2, PT, R31, RZ, PT ;  /* 0x000000ff1f00720c */ /* 0x000fe40003f44270 */
[----:B0-----:R-:W-:-:S02]  /*3d10*/  IADD3 R29, P1, R4, 0x8, RZ ;  /* 0x00000008041d7810 */ /* 0x001fc40007f3e0ff */
[----:B------:R-:W-:Y:S02]  /*3d20*/  FSEL R4, R28, -INF , P0 ;  /* 0xff8000001c047808 */ /* 0x000fe40000000000 */
[----:B------:R-:W-:Y:S01]  /*3d30*/  SHF.R.S32.HI R28, RZ, 0x1f, R22 ;  /* 0x0000001fff1c7819 */ /* 0x000fe20000011416 */
[----:B------:R-:W-:Y:S01]  /*3d40*/  IMAD.X R30, RZ, RZ, R5, P1 ;  /* 0x000000ffff1e7224 */ /* 0x000fe200008e0605 */
[----:B------:R-:W-:Y:S02]  /*3d50*/  ISETP.GE.AND P1, PT, R22, 0x8, PT ;  /* 0x000000081600780c */ /* 0x000fe40003f26270 */
[----:B------:R-:W-:Y:S01]  /*3d60*/  FSEL R22, R39, -INF , P3 ;  /* 0xff80000027167808 */ /* 0x000fe20001800000 */
[----:B------:R-:W0:Y:S01]  /*3d70*/  F2I.S64.TRUNC R4, R4 ;  /* 0x0000000400047311 */ /* 0x000e22000020d900 */
[----:B------:R-:W-:Y:S02]  /*3d80*/  ISETP.LT.U32.AND P0, PT, R29, 0xf, PT ;  /* 0x0000000f1d00780c */ /* 0x000fe40003f01070 */
[----:B--2---:R-:W-:-:S02]  /*3d90*/  IADD3 R9, P4, R26, 0x8, RZ ;  /* 0x000000081a097810 */ /* 0x004fc40007f9e0ff */
[C---:B------:R-:W-:Y:S02]  /*3da0*/  ISETP.LT.AND.EX P0, PT, R30.reuse, RZ, PT, P0 ;  /* 0x000000ff1e00720c */ /* 0x040fe40003f01300 */
[----:B------:R-:W-:Y:S01]  /*3db0*/  SHF.R.S32.HI R6, RZ, 0x1f, R21 ;  /* 0x0000001fff067819 */ /* 0x000fe20000011415 */
[----:B------:R-:W2:Y:S01]  /*3dc0*/  F2I.S64.TRUNC R22, R22 ;  /* 0x0000001600167311 */ /* 0x000ea2000020d900 */
[----:B------:R-:W-:Y:S01]  /*3dd0*/  IMAD.X R26, RZ, RZ, R27, P4 ;  /* 0x000000ffff1a7224 */ /* 0x000fe200020e061b */
[----:B------:R-:W-:Y:S02]  /*3de0*/  @P1 SEL R24, R29, 0xf, P0 ;  /* 0x0000000f1d181807 */ /* 0x000fe40000000000 */
[----:B------:R-:W-:Y:S02]  /*3df0*/  @P1 SEL R28, R30, RZ, P0 ;  /* 0x000000ff1e1c1207 */ /* 0x000fe40000000000 */
[----:B------:R-:W-:Y:S02]  /*3e00*/  ISETP.LT.U32.AND P1, PT, R9, 0xf, PT ;  /* 0x0000000f0900780c */ /* 0x000fe40003f21070 */
[----:B------:R-:W-:-:S02]  /*3e10*/  ISETP.GE.AND P4, PT, R8, 0x8, PT ;  /* 0x000000080800780c */ /* 0x000fc40003f86270 */
[----:B------:R-:W-:Y:S02]  /*3e20*/  ISETP.LT.AND.EX P1, PT, R26, RZ, PT, P1 ;  /* 0x000000ff1a00720c */ /* 0x000fe40003f21310 */
[----:B0-----:R-:W-:Y:S02]  /*3e30*/  IADD3 R4, P0, R4, 0x8, RZ ;  /* 0x0000000804047810 */ /* 0x001fe40007f1e0ff */
[----:B------:R-:W-:Y:S02]  /*3e40*/  @P6 SEL R21, R9, 0xf, P1 ;  /* 0x0000000f09156807 */ /* 0x000fe40000800000 */
[----:B------:R-:W-:Y:S02]  /*3e50*/  @P6 SEL R6, R26, RZ, P1 ;  /* 0x000000ff1a066207 */ /* 0x000fe40000800000 */
[----:B------:R-:W-:Y:S01]  /*3e60*/  IADD3.X R27, RZ, R5, RZ, P0, !PT ;  /* 0x00000005ff1b7210 */ /* 0x000fe200007fe4ff */
[----:B------:R-:W-:Y:S01]  /*3e70*/  IMAD.MOV.U32 R5, RZ, RZ, R8 ;  /* 0x000000ffff057224 */ /* 0x000fe200078e0008 */
[----:B--2---:R-:W-:-:S02]  /*3e80*/  IADD3 R29, P1, R22, 0x8, RZ ;  /* 0x00000008161d7810 */ /* 0x004fc40007f3e0ff */
[----:B------:R-:W-:Y:S02]  /*3e90*/  ISETP.LT.U32.AND P0, PT, R4, 0xf, PT ;  /* 0x0000000f0400780c */ /* 0x000fe40003f01070 */
[----:B------:R-:W-:Y:S01]  /*3ea0*/  ISETP.GE.AND P6, PT, R7, 0x8, PT ;  /* 0x000000080700780c */ /* 0x000fe20003fc6270 */
[----:B------:R-:W-:Y:S01]  /*3eb0*/  IMAD.X R26, RZ, RZ, R23, P1 ;  /* 0x000000ffff1a7224 */ /* 0x000fe200008e0617 */
[----:B------:R-:W-:Y:S02]  /*3ec0*/  ISETP.GT.AND P3, PT, R41, RZ, PT ;  /* 0x000000ff2900720c */ /* 0x000fe40003f64270 */
[----:B------:R-:W-:Y:S02]  /*3ed0*/  ISETP.LT.AND.EX P0, PT, R27, RZ, PT, P0 ;  /* 0x000000ff1b00720c */ /* 0x000fe40003f01300 */
[----:B------:R-:W-:Y:S02]  /*3ee0*/  ISETP.GT.AND P1, PT, R36, RZ, PT ;  /* 0x000000ff2400720c */ /* 0x000fe40003f24270 */
[----:B------:R-:W-:-:S02]  /*3ef0*/  SEL R9, RZ, 0x10, !P5 ;  /* 0x00000010ff097807 */ /* 0x000fc40006800000 */
[----:B------:R-:W-:Y:S02]  /*3f00*/  @P4 SEL R5, R4, 0xf, P0 ;  /* 0x0000000f04054807 */ /* 0x000fe40000000000 */
[----:B------:R-:W-:Y:S02]  /*3f10*/  ISETP.LT.U32.AND P5, PT, R29, 0xf, PT ;  /* 0x0000000f1d00780c */ /* 0x000fe40003fa1070 */
[----:B------:R-:W-:Y:S02]  /*3f20*/  SEL R30, RZ, 0x10, !P3 ;  /* 0x00000010ff1e7807 */ /* 0x000fe40005800000 */
[----:B------:R-:W-:Y:S02]  /*3f30*/  SEL R4, RZ, 0x10, !P1 ;  /* 0x00000010ff047807 */ /* 0x000fe40004800000 */
[----:B------:R-:W-:Y:S02]  /*3f40*/  IADD3 R22, P3, R24, R9, RZ ;  /* 0x0000000918167210 */ /* 0x000fe40007f7e0ff */
[----:B------:R-:W-:-:S02]  /*3f50*/  ISETP.LT.AND.EX P1, PT, R26, RZ, PT, P5 ;  /* 0x000000ff1a00720c */ /* 0x000fc40003f21350 */
[----:B------:R-:W-:Y:S01]  /*3f60*/  IADD3 R4, P5, R21, R4, RZ ;  /* 0x0000000415047210 */ /* 0x000fe20007fbe0ff */
[----:B------:R-:W-:Y:S01]  /*3f70*/  IMAD.X R21, RZ, RZ, R28, P3 ;  /* 0x000000ffff157224 */ /* 0x000fe200018e061c */
[----:B------:R-:W-:Y:S02]  /*3f80*/  SHF.R.S32.HI R23, RZ, 0x1f, R7 ;  /* 0x0000001fff177819 */ /* 0x000fe40000011407 */
[----:B------:R-:W-:Y:S01]  /*3f90*/  @P6 SEL R7, R29, 0xf, P1 ;  /* 0x0000000f1d076807 */ /* 0x000fe20000800000 */
[----:B------:R-:W-:Y:S01]  /*3fa0*/  IMAD.X R6, RZ, RZ, R6, P5 ;  /* 0x000000ffff067224 */ /* 0x000fe200028e0606 */
[----:B------:R-:W-:Y:S02]  /*3fb0*/  @P6 SEL R23, R26, RZ, P1 ;  /* 0x000000ff1a176207 */ /* 0x000fe40000800000 */
[----:B------:R-:W-:Y:S01]  /*3fc0*/  SHF.R.U32.HI R9, RZ, 0x1a, R21 ;  /* 0x0000001aff097819 */ /* 0x000fe20000011615 */
[----:B------:R-:W-:Y:S01]  /*3fd0*/  LDS.U16 R26, [R11+0x8] ;  /* 0x000008000b1a7984 */ /* 0x000fe20000000400 */
[----:B------:R-:W-:-:S02]  /*3fe0*/  IADD3 R24, P1, R7, R30, RZ ;  /* 0x0000001e07187210 */ /* 0x000fc40007f3e0ff */
[----:B------:R-:W-:Y:S02]  /*3ff0*/  LOP3.LUT R9, R9, 0x20, RZ, 0xc0, !PT ;  /* 0x0000002009097812 */ /* 0x000fe400078ec0ff */
[----:B------:R-:W-:Y:S01]  /*4000*/  SHF.R.U32.HI R7, RZ, 0x1a, R6 ;  /* 0x0000001aff077819 */ /* 0x000fe20000011606 */
[----:B------:R-:W-:Y:S01]  /*4010*/  IMAD.X R28, RZ, RZ, R23, P1 ;  /* 0x000000ffff1c7224 */ /* 0x000fe200008e0617 */
[----:B------:R-:W-:Y:S02]  /*4020*/  SHF.R.S32.HI R30, RZ, 0x1f, R8 ;  /* 0x0000001fff1e7819 */ /* 0x000fe40000011408 */
[----:B------:R-:W-:Y:S02]  /*4030*/  @P4 SEL R30, R27, RZ, P0 ;  /* 0x000000ff1b1e4207 */ /* 0x000fe40000000000 */
[----:B------:R-:W-:Y:S01]  /*4040*/  IADD3 R9, P0, R9, R22, RZ ;  /* 0x0000001609097210 */ /* 0x000fe20007f1e0ff */
[----:B------:R-:W-:Y:S01]  /*4050*/  LDS.U16 R27, [R11+0xc] ;  /* 0x00000c000b1b7984 */ /* 0x000fe20000000400 */
[----:B------:R-:W-:-:S02]  /*4060*/  LOP3.LUT R7, R7, 0x20, RZ, 0xc0, !PT ;  /* 0x0000002007077812 */ /* 0x000fc400078ec0ff */
[----:B------:R-:W-:Y:S01]  /*4070*/  SEL R22, RZ, 0x10, !P2 ;  /* 0x00000010ff167807 */ /* 0x000fe20005000000 */
[----:B------:R-:W-:Y:S01]  /*4080*/  IMAD.X R21, RZ, RZ, R21, P0 ;  /* 0x000000ffff157224 */ /* 0x000fe200000e0615 */
[----:B------:R-:W-:Y:S02]  /*4090*/  SHF.R.U32.HI R23, RZ, 0x1a, R28 ;  /* 0x0000001aff177819 */ /* 0x000fe4000001161c */
[----:B------:R-:W-:Y:S02]  /*40a0*/  IADD3 R7, P1, R7, R4, RZ ;  /* 0x0000000407077210 */ /* 0x000fe40007f3e0ff */
[----:B------:R-:W-:Y:S02]  /*40b0*/  IADD3 R22, P0, R5, R22, RZ ;  /* 0x0000001605167210 */ /* 0x000fe40007f1e0ff */
[----:B------:R-:W-:Y:S01]  /*40c0*/  LOP3.LUT R23, R23, 0x20, RZ, 0xc0, !PT ;  /* 0x0000002017177812 */ /* 0x000fe200078ec0ff */
[----:B------:R-:W-:Y:S01]  /*40d0*/  IMAD.X R8, RZ, RZ, R6, P1 ;  /* 0x000000ffff087224 */ /* 0x000fe200008e0606 */
[----:B------:R-:W-:Y:S01]  /*40e0*/  LEA R4, P3, R9, R2, 0x7 ;  /* 0x0000000209047211 */ /* 0x000fe200078638ff */
[----:B------:R-:W-:Y:S01]  /*40f0*/  IMAD.X R30, RZ, RZ, R30, P0 ;  /* 0x000000ffff1e7224 */ /* 0x000fe200000e061e */
[----:B------:R-:W-:-:S02]  /*4100*/  IADD3 R23, P1, R23, R24, RZ ;  /* 0x0000001817177210 */ /* 0x000fc40007f3e0ff */
[-C--:B------:R-:W-:Y:S01]  /*4110*/  LEA.HI.X R5, R9, R3.reuse, R21, 0x7, P3 ;  /* 0x0000000309057211 */ /* 0x080fe200018f3c15 */
[----:B------:R-:W0:Y:S01]  /*4120*/  LDS.U16 R24, [R11+0x4] ;  /* 0x000004000b187984 */ /* 0x000e220000000400 */
[----:B------:R-:W-:Y:S01]  /*4130*/  SHF.R.U32.HI R29, RZ, 0x1a, R30 ;  /* 0x0000001aff1d7819 */ /* 0x000fe2000001161e */
[----:B------:R-:W-:Y:S01]  /*4140*/  IMAD.X R9, RZ, RZ, R28, P1 ;  /* 0x000000ffff097224 */ /* 0x000fe200008e061c */
[-C--:B------:R-:W-:Y:S01]  /*4150*/  LEA R6, P2, R7, R2.reuse, 0x7 ;  /* 0x0000000207067211 */ /* 0x080fe200078438ff */
[----:B------:R-:W2:Y:S01]  /*4160*/  LDS.U16 R21, [R11] ;  /* 0x000000000b157984 */ /* 0x000ea20000000400 */
[----:B------:R-:W-:Y:S02]  /*4170*/  LOP3.LUT R29, R29, 0x20, RZ, 0xc0, !PT ;  /* 0x000000201d1d7812 */ /* 0x000fe400078ec0ff */
[----:B------:R-:W-:Y:S01]  /*4180*/  LEA.HI.X R7, R7, R3, R8, 0x7, P2 ;  /* 0x0000000307077211 */ /* 0x000fe200010f3c08 */
[----:B------:R-:W-:Y:S01]  /*4190*/  BAR.SYNC.DEFER_BLOCKING 0x0 ;  /* 0x0000000000007b1d */ /* 0x000fe20000010000 */
[----:B------:R-:W-:-:S02]  /*41a0*/  LEA R8, P1, R23, R2, 0x7 ;  /* 0x0000000217087211 */ /* 0x000fc400078238ff */
[----:B------:R-:W-:Y:S02]  /*41b0*/  IADD3 R29, P0, R29, R22, RZ ;  /* 0x000000161d1d7210 */ /* 0x000fe40007f1e0ff */
[----:B------:R-:W-:-:S03]  /*41c0*/  LEA.HI.X R9, R23, R3, R9, 0x7, P1 ;  /* 0x0000000317097211 */ /* 0x000fc600008f3c09 */
[----:B------:R-:W-:Y:S01]  /*41d0*/  IMAD.X R23, RZ, RZ, R30, P0 ;  /* 0x000000ffff177224 */ /* 0x000fe200000e061e */
[----:B------:R-:W-:-:S04]  /*41e0*/  LEA R22, P0, R29, R2, 0x7 ;  /* 0x000000021d167211 */ /* 0x000fc800078038ff */
[----:B------:R-:W-:Y:S01]  /*41f0*/  LEA.HI.X R23, R29, R3, R23, 0x7, P0 ;  /* 0x000000031d177211 */ /* 0x000fe200000f3c17 */
[----:B------:R-:W3:Y:S04]  /*4200*/  LDG.E.EL.U16 R6, [R6.64] ;  /* 0x0000000406067981 */ /* 0x000ee8000c2e1500 */
[----:B------:R-:W4:Y:S04]  /*4210*/  LDG.E.EL.U16 R4, [R4.64] ;  /* 0x0000000404047981 */ /* 0x000f28000c2e1500 */
[----:B------:R-:W5:Y:S04]  /*4220*/  LDG.E.EL.U16 R8, [R8.64] ;  /* 0x0000000408087981 */ /* 0x000f68000c2e1500 */
[----:B------:R-:W5:Y:S01]  /*4230*/  LDG.E.EL.U16 R22, [R22.64] ;  /* 0x0000000416167981 */ /* 0x000f62000c2e1500 */
[----:B0-----:R-:W-:Y:S01]  /*4240*/  SHF.L.U32 R24, R24, 0x10, RZ ;  /* 0x0000001018187819 */ /* 0x001fe200000006ff */
[----:B--2---:R-:W-:Y:S01]  /*4250*/  IMAD.U32 R21, R21, 0x10000, RZ ;  /* 0x0001000015157824 */ /* 0x004fe200078e00ff */
[----:B-1----:R-:W-:Y:S01]  /*4260*/  FSETP.GEU.AND P5, PT, |R18|, 1.175494350822287508e-38, PT ;  /* 0x008000001200780b */ /* 0x002fe20003fae200 */
[----:B------:R-:W-:Y:S01]  /*4270*/  IMAD.U32 R26, R26, 0x10000, RZ ;  /* 0x000100001a1a7824 */ /* 0x000fe200078e00ff */
[----:B------:R-:W-:Y:S01]  /*4280*/  BAR.SYNC.DEFER_BLOCKING 0x0 ;  /* 0x0000000000007b1d */ /* 0x000fe20000010000 */
[----:B------:R-:W-:Y:S01]  /*4290*/  IMAD.U32 R27, R27, 0x10000, RZ ;  /* 0x000100001b1b7824 */ /* 0x000fe200078e00ff */
[----:B------:R-:W-:Y:S01]  /*42a0*/  FSETP.GT.AND P0, PT, |R18|, 8.50705917302346158658e+37, PT ;  /* 0x7e8000001200780b */ /* 0x000fe20003f04200 */
[----:B---3--:R-:W-:-:S02]  /*42b0*/  IMAD.U32 R28, R6, 0x10000, RZ ;  /* 0x00010000061c7824 */ /* 0x008fc400078e00ff */
[----:B----4-:R-:W-:Y:S02]  /*42c0*/  IMAD.U32 R5, R4, 0x10000, RZ ;  /* 0x0001000004057824 */ /* 0x010fe400078e00ff */
[----:B------:R-:W-:Y:S01]  /*42d0*/  FADD R28, R21, R28 ;  /* 0x0000001c151c7221 */ /* 0x000fe20000000000 */
[----:B------:R-:W-:Y:S02]  /*42e0*/  IMAD.MOV.U32 R21, RZ, RZ, R19 ;  /* 0x000000ffff157224 */ /* 0x000fe400078e0013 */
[----:B-----5:R-:W-:Y:S01]  /*42f0*/  IMAD.U32 R7, R8, 0x10000, RZ ;  /* 0x0001000008077824 */ /* 0x020fe200078e00ff */
[----:B------:R-:W-:Y:S01]  /*4300*/  FADD R24, R24, R5 ;  /* 0x0000000518187221 */ /* 0x000fe20000000000 */
[C---:B------:R-:W-:Y:S01]  /*4310*/  FADD R28, -R17.reuse, R28 ;  /* 0x0000001c111c7221 */ /* 0x040fe20000000100 */
[----:B------:R-:W-:Y:S01]  /*4320*/  FMUL R5, R18, 0.25 ;  /* 0x3e80000012057820 */ /* 0x000fe20000400000 */
[----:B------:R-:W-:Y:S01]  /*4330*/  IMAD.U32 R22, R22, 0x10000, RZ ;  /* 0x0001000016167824 */ /* 0x000fe200078e00ff */
[----:B------:R-:W-:Y:S01]  /*4340*/  FADD R26, R26, R7 ;  /* 0x000000071a1a7221 */ /* 0x000fe20000000000 */
[----:B------:R-:W-:Y:S01]  /*4350*/  FADD R24, -R17, R24 ;  /* 0x0000001811187221 */ /* 0x000fe20000000100 */
[----:B------:R-:W-:Y:S01]  /*4360*/  FMUL R28, R28, 1.4426950216293334961 ;  /* 0x3fb8aa3b1c1c7820 */ /* 0x000fe20000400000 */
[----:B------:R-:W-:Y:S01]  /*4370*/  FADD R22, R27, R22 ;  /* 0x000000161b167221 */ /* 0x000fe20000000000 */
[----:B------:R-:W-:Y:S01]  /*4380*/  FADD R26, -R17, R26 ;  /* 0x0000001a111a7221 */ /* 0x000fe20000000100 */
[----:B------:R-:W-:Y:S01]  /*4390*/  FMUL R24, R24, 1.4426950216293334961 ;  /* 0x3fb8aa3b18187820 */ /* 0x000fe20000400000 */
[----:B------:R-:W-:Y:S01]  /*43a0*/  FSEL R6, R5, R18, P0 ;  /* 0x0000001205067208 */ /* 0x000fe20000000000 */
[----:B------:R-:W-:Y:S01]  /*43b0*/  FADD R22, -R17, R22 ;  /* 0x0000001611167221 */ /* 0x000fe20000000100 */
[----:B------:R-:W-:Y:S01]  /*43c0*/  FMUL R26, R26, 1.4426950216293334961 ;  /* 0x3fb8aa3b1a1a7820 */ /* 0x000fe20000400000 */
[----:B------:R-:W-:-:S02]  /*43d0*/  FSETP.GEU.AND P1, PT, R28, -126, PT ;  /* 0xc2fc00001c00780b */ /* 0x000fc40003f2e000 */
[----:B------:R-:W-:Y:S01]  /*43e0*/  FMUL R22, R22, 1.4426950216293334961 ;  /* 0x3fb8aa3b16167820 */ /* 0x000fe20000400000 */
[----:B------:R-:W-:Y:S01]  /*43f0*/  FSETP.GEU.AND P2, PT, R24, -126, PT ;  /* 0xc2fc00001800780b */ /* 0x000fe20003f4e000 */
[----:B------:R-:W-:Y:S01]  /*4400*/  @!P5 FMUL R6, R6, 16777216 ;  /* 0x4b8000000606d820 */ /* 0x000fe20000400000 */
[----:B------:R-:W-:Y:S02]  /*4410*/  FSETP.GEU.AND P3, PT, R26, -126, PT ;  /* 0xc2fc00001a00780b */ /* 0x000fe40003f6e000 */
[----:B------:R-:W-:Y:S01]  /*4420*/  FSETP.GEU.AND P4, PT, R22, -126, PT ;  /* 0xc2fc00001600780b */ /* 0x000fe20003f8e000 */
[----:B------:R-:W-:Y:S05]  /*4430*/  MUFU.RCP R7, R6 ;  /* 0x0000000600077308 */ /* 0x000fea0000001000 */
[----:B------:R-:W-:-:S03]  /*4440*/  @!P1 FMUL R28, R28, 0.5 ;  /* 0x3f0000001c1c9820 */ /* 0x000fc60000400000 */
[----:B------:R-:W-:Y:S02]  /*4450*/  @!P2 FMUL R24, R24, 0.5 ;  /* 0x3f0000001818a820 */ /* 0x000fe40000400000 */
[----:B------:R-:W-:Y:S01]  /*4460*/  @!P3 FMUL R26, R26, 0.5 ;  /* 0x3f0000001a1ab820 */ /* 0x000fe20000400000 */
[----:B------:R-:W0:Y:S01]  /*4470*/  MUFU.EX2 R28, R28 ;  /* 0x0000001c001c7308 */ /* 0x000e220000000800 */
[----:B------:R-:W-:-:S07]  /*4480*/  @!P4 FMUL R22, R22, 0.5 ;  /* 0x3f0000001616c820 */ /* 0x000fce0000400000 */
[----:B------:R-:W1:Y:S08]  /*4490*/  MUFU.EX2 R24, R24 ;  /* 0x0000001800187308 */ /* 0x000e700000000800 */
[----:B------:R-:W2:Y:S01]  /*44a0*/  MUFU.EX2 R4, R26 ;  /* 0x0000001a00047308 */ /* 0x000ea20000000800 */
[----:B0-----:R-:W-:-:S04]  /*44b0*/  @!P1 FMUL R28, R28, R28 ;  /* 0x0000001c1c1c9220 */ /* 0x001fc80000400000 */
[----:B------:R-:W-:-:S03]  /*44c0*/  @P0 FMUL R28, R28, 0.25 ;  /* 0x3e8000001c1c0820 */ /* 0x000fc60000400000 */
[----:B------:R-:W0:Y:S01]  /*44d0*/  MUFU.EX2 R5, R22 ;  /* 0x0000001600057308 */ /* 0x000e220000000800 */
[----:B-1----:R-:W-:Y:S01]  /*44e0*/  @!P2 FMUL R24, R24, R24 ;  /* 0x000000181818a220 */ /* 0x002fe20000400000 */
[----:B------:R-:W-:-:S03]  /*44f0*/  @!P5 FMUL R28, R28, 16777216 ;  /* 0x4b8000001c1cd820 */ /* 0x000fc60000400000 */
[----:B------:R-:W-:Y:S01]  /*4500*/  @P0 FMUL R24, R24, 0.25 ;  /* 0x3e80000018180820 */ /* 0x000fe20000400000 */
[C---:B------:R-:W-:Y:S01]  /*4510*/  FMUL R28, R7.reuse, R28 ;  /* 0x0000001c071c7220 */ /* 0x040fe20000400000 */
[----:B--2---:R-:W-:Y:S02]  /*4520*/  @!P3 FMUL R4, R4, R4 ;  /* 0x000000040404b220 */ /* 0x004fe40000400000 */
[----:B------:R-:W-:Y:S02]  /*4530*/  @!P5 FMUL R24, R24, 16777216 ;  /* 0x4b8000001818d820 */ /* 0x000fe40000400000 */
[----:B------:R-:W-:Y:S02]  /*4540*/  @P0 FMUL R4, R4, 0.25 ;  /* 0x3e80000004040820 */ /* 0x000fe40000400000 */
[----:B------:R-:W-:Y:S01]  /*4550*/  FMUL R9, R7, R24 ;  /* 0x0000001807097220 */ /* 0x000fe20000400000 */
[----:B0-----:R-:W-:Y:S01]  /*4560*/  @!P4 FMUL R5, R5, R5 ;  /* 0x000000050505c220 */ /* 0x001fe20000400000 */
[----:B------:R-:W-:-:S03]  /*4570*/  @!P5 FMUL R4, R4, 16777216 ;  /* 0x4b8000000404d820 */ /* 0x000fc60000400000 */
[----:B------:R-:W-:Y:S01]  /*4580*/  F2FP.BF16.PACK_AB R9, R9, R28 ;  /* 0x0000001c0909723e */ /* 0x000fe200000010ff */
[----:B------:R-:W-:Y:S01]  /*4590*/  @P0 FMUL R5, R5, 0.25 ;  /* 0x3e80000005050820 */ /* 0x000fe20000400000 */
[----:B------:R-:W-:Y:S02]  /*45a0*/  FMUL R4, R7, R4 ;  /* 0x0000000407047220 */ /* 0x000fe40000400000 */
[----:B------:R-:W-:Y:S01]  /*45b0*/  PRMT R8, R9, 0x7632, R8 ;  /* 0x0000763209087816 */ /* 0x000fe20000000008 */
[----:B------:R-:W-:Y:S01]  /*45c0*/  STS.U16 [R11], R9 ;  /* 0x000000090b007388 */ /* 0x000fe20000000400 */
[----:B------:R-:W-:-:S03]  /*45d0*/  @!P5 FMUL R5, R5, 16777216 ;  /* 0x4b8000000505d820 */ /* 0x000fc60000400000 */
[----:B------:R-:W-:Y:S01]  /*45e0*/  STS.U16 [R11+0x4], R8 ;  /* 0x000004080b007388 */ /* 0x000fe20000000400 */
[----:B------:R-:W-:-:S05]  /*45f0*/  FMUL R5, R7, R5 ;  /* 0x0000000507057220 */ /* 0x000fca0000400000 */
[----:B------:R-:W-:Y:S02]  /*4600*/  F2FP.BF16.PACK_AB R4, R5, R4 ;  /* 0x000000040504723e */ /* 0x000fe400000010ff */
[----:B------:R-:W-:Y:S02]  /*4610*/  SHF.R.S32.HI R5, RZ, 0x1f, R20 ;  /* 0x0000001fff057819 */ /* 0x000fe40000011414 */
[C---:B------:R-:W-:Y:S02]  /*4620*/  PRMT R22, R4.reuse, 0x7610, R22 ;  /* 0x0000761004167816 */ /* 0x040fe40000000016 */
[----:B------:R-:W-:Y:S02]  /*4630*/  PRMT R23, R4, 0x7632, R23 ;  /* 0x0000763204177816 */ /* 0x000fe40000000017 */
[C---:B------:R-:W-:Y:S01]  /*4640*/  LEA R4, P0, R20.reuse, c[0x0][0x170], 0x1 ;  /* 0x00005c0014047a11 */ /* 0x040fe200078008ff */
[----:B------:R-:W-:Y:S03]  /*4650*/  STS.U16 [R11+0x8], R22 ;  /* 0x000008160b007388 */ /* 0x000fe60000000400 */
[----:B------:R-:W-:Y:S01]  /*4660*/  LEA.HI.X R5, R20, c[0x0][0x174], R5, 0x1, P0 ;  /* 0x00005d0014057a11 */ /* 0x000fe200000f0c05 */
[----:B------:R-:W-:Y:S04]  /*4670*/  STS.U16 [R11+0xc], R23 ;  /* 0x00000c170b007388 */ /* 0x000fe80000000400 */
[----:B------:R-:W-:Y:S01]  /*4680*/  BAR.SYNC.DEFER_BLOCKING 0x0 ;  /* 0x0000000000007b1d */ /* 0x000fe20000010000 */
[----:B------:R-:W-:-:S05]  /*4690*/  ISETP.GE.U32.AND P0, PT, R19, 0x1f8, PT ;  /* 0x000001f81300780c */ /* 0x000fca0003f06070 */
[----:B------:R-:W0:Y:S04]  /*46a0*/  LDS.64 R6, [R0] ;  /* 0x0000000000067984 */ /* 0x000e280000000a00 */
[----:B0-----:R0:W-:Y:S04]  /*46b0*/  STG.E.64 [R4.64], R6 ;  /* 0x0000000604007986 */ /* 0x0011e8000c101b04 */
[----:B------:R-:W-:Y:S01]  /*46c0*/  @P0 CALL.REL.NOINC `(.L_x_4) ;  /* 0x0000001000000944 */ /* 0x000fe20003c00000 */
[----:B------:R-:W-:Y:S05]  /*46d0*/  BRA `(.L_x_5) ;  /* 0xffffe18000007947 */ /* 0x000fea000383ffff */
.L_x_4:
[----:B------:R-:W-:Y:S05]  /*46e0*/  EXIT ;  /* 0x000000000000794d */ /* 0x000fea0003800000 */
.L_x_3:
[----:B------:R-:W-:Y:S01]  /*46f0*/  MOV R0, 0x0 ;  /* 0x0000000000007802 */ /* 0x000fe20000000f00 */
[----:B------:R-:W-:Y:S01]  /*4700*/  IMAD.MOV.U32 R4, RZ, RZ, c[0x4][0x18] ;  /* 0x01000600ff047624 */ /* 0x000fe200078e00ff */
[----:B------:R-:W-:Y:S01]  /*4710*/  MOV R11, c[0x4][0xc] ;  /* 0x01000300000b7a02 */ /* 0x000fe20000000f00 */
[----:B------:R-:W-:Y:S01]  /*4720*/  IMAD.MOV.U32 R5, RZ, RZ, c[0x4][0x1c] ;  /* 0x01000700ff057624 */ /* 0x000fe200078e00ff */
[----:B------:R0:W2:Y:S01]  /*4730*/  LDC.64 R2, c[0x4][R0] ;  /* 0x0100000000027b82 */ /* 0x0000a20000000a00 */
[----:B------:R-:W-:-:S02]  /*4740*/  IMAD.MOV.U32 R6, RZ, RZ, c[0x4][0x10] ;  /* 0x01000400ff067624 */ /* 0x000fc400078e00ff */
[----:B------:R-:W-:Y:S02]  /*4750*/  IMAD.MOV.U32 R7, RZ, RZ, c[0x4][0x14] ;  /* 0x01000500ff077624 */ /* 0x000fe400078e00ff */
[----:B------:R-:W-:Y:S02]  /*4760*/  IMAD.MOV.U32 R8, RZ, RZ, 0x7a ;  /* 0x0000007aff087424 */ /* 0x000fe400078e00ff */
[----:B------:R-:W-:Y:S02]  /*4770*/  IMAD.MOV.U32 R10, RZ, RZ, c[0x4][0x8] ;  /* 0x01000200ff0a7624 */ /* 0x000fe400078e00ff */
[----:B------:R-:W-:Y:S02]  /*4780*/  IMAD.MOV.U32 R12, RZ, RZ, 0x1 ;  /* 0x00000001ff0c7424 */ /* 0x000fe400078e00ff */
[----:B------:R-:W-:Y:S02]  /*4790*/  IMAD.MOV.U32 R13, RZ, RZ, RZ ;  /* 0x000000ffff0d7224 */ /* 0x000fe400078e00ff */
[----:B0-----:R-:W-:-:S05]  /*47a0*/  LEPC R14 ;  /* 0x00000000000e734e */ /* 0x001fca0000000000 */
[----:B------:R-:W-:Y:S02]  /*47b0*/  MOV R9, 0x4820 ;  /* 0x0000482000097802 */ /* 0x000fe40000000f00 */
[----:B------:R-:W-:-:S02]  /*47c0*/  MOV R20, 0x47a0 ;  /* 0x000047a000147802 */ /* 0x000fc40000000f00 */
[----:B------:R-:W-:Y:S02]  /*47d0*/  MOV R21, 0x0 ;  /* 0x0000000000157802 */ /* 0x000fe40000000f00 */
[----:B------:R-:W-:Y:S02]  /*47e0*/  MOV R0, 0x0 ;  /* 0x0000000000007802 */ /* 0x000fe40000000f00 */
[----:B------:R-:W-:-:S04]  /*47f0*/  IADD3 R20, P0, P1, -R20, R9, R14 ;  /* 0x0000000914147210 */ /* 0x000fc8000791e10e */
[----:B------:R-:W-:-:S04]  /*4800*/  IADD3.X R21, ~R0, R21, R15, P0, P1 ;  /* 0x0000001500157210 */ /* 0x000fc800007e250f */
[----:B-12---:R-:W-:Y:S05]  /*4810*/  CALL.ABS.NOINC R2 ;  /* 0x0000000002007343 */ /* 0x006fea0003c00000 */
.L_x_0:
[----:B------:R-:W-:Y:S01]  /*4820*/  MOV R0, 0x0 ;  /* 0x0000000000007802 */ /* 0x000fe20000000f00 */
[----:B------:R-:W-:Y:S02]  /*4830*/  IMAD.MOV.U32 R4, RZ, RZ, c[0x4][0x30] ;  /* 0x01000c00ff047624 */ /* 0x000fe400078e00ff */
[----:B------:R-:W-:Y:S01]  /*4840*/  IMAD.MOV.U32 R5, RZ, RZ, c[0x4][0x34] ;  /* 0x01000d00ff057624 */ /* 0x000fe200078e00ff */
[----:B------:R0:W1:Y:S01]  /*4850*/  LDC.64 R2, c[0x4][R0] ;  /* 0x0100000000027b82 */ /* 0x0000620000000a00 */
[----:B------:R-:W-:Y:S02]  /*4860*/  IMAD.MOV.U32 R6, RZ, RZ, c[0x4][0x28] ;  /* 0x01000a00ff067624 */ /* 0x000fe400078e00ff */
[----:B------:R-:W-:Y:S02]  /*4870*/  IMAD.MOV.U32 R7, RZ, RZ, c[0x4][0x2c] ;  /* 0x01000b00ff077624 */ /* 0x000fe400078e00ff */
[----:B------:R-:W-:Y:S02]  /*4880*/  IMAD.MOV.U32 R8, RZ, RZ, 0x44 ;  /* 0x00000044ff087424 */ /* 0x000fe400078e00ff */
[----:B------:R-:W-:-:S02]  /*4890*/  IMAD.MOV.U32 R10, RZ, RZ, c[0x4][0x20] ;  /* 0x01000800ff0a7624 */ /* 0x000fc400078e00ff */
[----:B------:R-:W-:Y:S02]  /*48a0*/  IMAD.MOV.U32 R11, RZ, RZ, c[0x4][0x24] ;  /* 0x01000900ff0b7624 */ /* 0x000fe400078e00ff */
[----:B0-----:R-:W-:Y:S02]  /*48b0*/  IMAD.MOV.U32 R12, RZ, RZ, 0x1 ;  /* 0x00000001ff0c7424 */ /* 0x001fe400078e00ff */
[----:B------:R-:W-:-:S03]  /*48c0*/  IMAD.MOV.U32 R13, RZ, RZ, RZ ;  /* 0x000000ffff0d7224 */ /* 0x000fc600078e00ff */
[----:B------:R-:W-:-:S04]  /*48d0*/  LEPC R14 ;  /* 0x00000000000e734e */ /* 0x000fc80000000000 */
[----:B------:R-:W-:Y:S02]  /*48e0*/  MOV R9, 0x4950 ;  /* 0x0000495000097802 */ /* 0x000fe40000000f00 */
[----:B------:R-:W-:Y:S02]  /*48f0*/  MOV R20, 0x48d0 ;  /* 0x000048d000147802 */ /* 0x000fe40000000f00 */
[----:B------:R-:W-:Y:S02]  /*4900*/  MOV R21, 0x0 ;  /* 0x0000000000157802 */ /* 0x000fe40000000f00 */
[----:B------:R-:W-:Y:S02]  /*4910*/  MOV R0, 0x0 ;  /* 0x0000000000007802 */ /* 0x000fe40000000f00 */
[----:B------:R-:W-:-:S04]  /*4920*/  IADD3 R20, P0, P1, -R20, R9, R14 ;  /* 0x0000000914147210 */ /* 0x000fc8000791e10e */
[----:B------:R-:W-:-:S04]  /*4930*/  IADD3.X R21, ~R0, R21, R15, P0, P1 ;  /* 0x0000001500157210 */ /* 0x000fc800007e250f */
[----:B-1----:R-:W-:Y:S05]  /*4940*/  CALL.ABS.NOINC R2 ;  /* 0x0000000002007343 */ /* 0x002fea0003c00000 */
.L_x_6:
[----:B------:R-:W-:-:S00]  /*4950*/  BRA `(.L_x_6) ;  /* 0xfffffff000007947 */ /* 0x000fc0000383ffff */
[----:B------:R-:W-:-:S00]  /*4960*/  NOP ;  /* 0x0000000000007918 */ /* 0x000fc00000000000 */
        /* <DEDUP_REMOVED lines=9> */
.L_x_7:


//--------------------- .nv.global.init           --------------------------
	.section	.nv.global.init,"aw",@progbits
.nv.global.init:
	.type		assertFunc_1,@object
	.size		assertFunc_1,(assertFunc_0 - assertFunc_1)
assertFunc_1:
        /*0000*/ 	.byte	0x75, 0x6e, 0x6b, 0x6e, 0x6f, 0x77, 0x6e, 0x00
	.type		assertFunc_0,@object
	.size		assertFunc_0,(_$_str - assertFunc_0)
assertFunc_0:
        /*0008*/ 	.byte	0x75, 0x6e, 0x6b, 0x6e, 0x6f, 0x77, 0x6e, 0x00
	.type		_$_str,@object
	.size		_$_str,(assertMessage_1 - _$_str)
_$_str:
        /*0010*/ 	.byte	0x5f, 0x5f, 0x43, 0x55, 0x44, 0x41, 0x5f, 0x46, 0x54, 0x5a, 0x00
	.type		assertMessage_1,@object
	.size		assertMessage_1,(assertMessage_0 - assertMessage_1)
assertMessage_1:
        /*001b*/ 	.byte	0x69, 0x6e, 0x64, 0x65, 0x78, 0x20, 0x6f, 0x75, 0x74, 0x20, 0x6f, 0x66, 0x20, 0x62, 0x6f, 0x75
        /*002b*/ 	.byte	0x6e, 0x64, 0x73, 0x3a, 0x20, 0x30, 0x20, 0x3c, 0x3d, 0x20, 0x74, 0x6d, 0x70, 0x36, 0x36, 0x20
        /*003b*/ 	.byte	0x3c, 0x20, 0x33, 0x32, 0x00
	.type		assertMessage_0,@object
	.size		assertMessage_0,(assertFile_0 - assertMessage_0)
assertMessage_0:
        /*0040*/ 	.byte	0x69, 0x6e, 0x64, 0x65, 0x78, 0x20, 0x6f, 0x75, 0x74, 0x20, 0x6f, 0x66, 0x20, 0x62, 0x6f, 0x75
        /*0050*/ 	.byte	0x6e, 0x64, 0x73, 0x3a, 0x20, 0x30, 0x20, 0x3c, 0x3d, 0x20, 0x74, 0x6d, 0x70, 0x32, 0x38, 0x20
        /*0060*/ 	.byte	0x3c, 0x20, 0x33, 0x32, 0x00
	.type		assertFile_0,@object
	.size		assertFile_0,(assertFile_1 - assertFile_0)
assertFile_0:
        /*0065*/ 	.byte	0x2f, 0x74, 0x6d, 0x70, 0x2f, 0x74, 0x6f, 0x72, 0x63, 0x68, 0x69, 0x6e, 0x64, 0x75, 0x63, 0x74
        /*0075*/ 	.byte	0x6f, 0x72, 0x5f, 0x72, 0x6f, 0x6f, 0x74, 0x2f, 0x68, 0x34, 0x2f, 0x63, 0x68, 0x34, 0x62, 0x35
        /*0085*/ 	.byte	0x34, 0x70, 0x73, 0x75, 0x70, 0x33, 0x66, 0x61, 0x32, 0x63, 0x64, 0x66, 0x70, 0x35, 0x72, 0x37
        /*0095*/ 	.byte	0x69, 0x67, 0x6f, 0x76, 0x6a, 0x77, 0x62, 0x73, 0x67, 0x37, 0x62, 0x32, 0x77, 0x6a, 0x6b, 0x6b
        /*00a5*/ 	.byte	0x79, 0x32, 0x6e, 0x73, 0x6f, 0x73, 0x32, 0x61, 0x32, 0x64, 0x70, 0x32, 0x74, 0x6b, 0x65, 0x2e
        /*00b5*/ 	.byte	0x70, 0x79, 0x00
	.type		assertFile_1,@object
	.size		assertFile_1,(.L_1 - assertFile_1)
assertFile_1:
        /*00b8*/ 	.byte	0x2f, 0x74, 0x6d, 0x70, 0x2f, 0x74, 0x6f, 0x72, 0x63, 0x68, 0x69, 0x6e, 0x64, 0x75, 0x63, 0x74
        /*00c8*/ 	.byte	0x6f, 0x72, 0x5f, 0x72, 0x6f, 0x6f, 0x74, 0x2f, 0x68, 0x34, 0x2f, 0x63, 0x68, 0x34, 0x62, 0x35
        /*00d8*/ 	.byte	0x34, 0x70, 0x73, 0x75, 0x70, 0x33, 0x66, 0x61, 0x32, 0x63, 0x64, 0x66, 0x70, 0x35, 0x72, 0x37
        /*00e8*/ 	.byte	0x69, 0x67, 0x6f, 0x76, 0x6a, 0x77, 0x62, 0x73, 0x67, 0x37, 0x62, 0x32, 0x77, 0x6a, 0x6b, 0x6b
        /*00f8*/ 	.byte	0x79, 0x32, 0x6e, 0x73, 0x6f, 0x73, 0x32, 0x61, 0x32, 0x64, 0x70, 0x32, 0x74, 0x6b, 0x65, 0x2e
        /*0108*/ 	.byte	0x70, 0x79, 0x00
.L_1:


//--------------------- .nv.shared.triton_red_fused__softmax__to_copy_add_2 --------------------------
	.section	.nv.shared.triton_red_fused__softmax__to_copy_add_2,"aw",@nobits
	.sectionflags	@""
	.align	16


//--------------------- SYMBOLS --------------------------

	.type		__assertfail,@function
